def gluon_wgmma(
    a_ptr,
    b_ptr,
    c_ptr,
    M,
    N,
    K,
    stride_am,
    stride_bk,
    stride_cm,
    BLOCK_M: gl.constexpr,
    BLOCK_N: gl.constexpr,
    BLOCK_K: gl.constexpr,
    DTYPE: gl.constexpr,
    A_LAYOUT: gl.constexpr,
    B_LAYOUT: gl.constexpr,
    C_LAYOUT: gl.constexpr,
    B_SHAPE: gl.constexpr,
    TRANS_B: gl.constexpr,
    NUM_BUFFERS: gl.constexpr,
    NUM_WARPS: gl.constexpr,
):
    a_desc = tma.make_tensor_descriptor(
        a_ptr, [M, K], [stride_am, 1], [BLOCK_M, BLOCK_K], A_LAYOUT
    )
    b_desc = tma.make_tensor_descriptor(
        b_ptr,
        [N, K] if TRANS_B else [K, N],
        [stride_bk, 1],
        B_SHAPE,
        B_LAYOUT,
    )
    c_desc = tma.make_tensor_descriptor(
        c_ptr, [M, N], [stride_cm, 1], [BLOCK_M, BLOCK_N], C_LAYOUT
    )

    a_bufs = gl.allocate_shared_memory(
        DTYPE, [NUM_BUFFERS, BLOCK_M, BLOCK_K], A_LAYOUT
    )
    b_bufs = gl.allocate_shared_memory(DTYPE, [NUM_BUFFERS] + B_SHAPE, B_LAYOUT)

    pid_m = gl.program_id(0)
    pid_n = gl.program_id(1)
    off_m = pid_m * BLOCK_M
    off_n = pid_n * BLOCK_N

    mma_layout: gl.constexpr = pick_wgmma_layout(DTYPE, BLOCK_M, BLOCK_N, NUM_WARPS)
    acc = warpgroup_mma_init(
        gl.zeros((BLOCK_M, BLOCK_N), dtype=gl.float32, layout=mma_layout)
    )

    bars = gl.allocate_shared_memory(
        gl.int64, [NUM_BUFFERS, 1], mbarrier.MBarrierLayout()
    )
    for i in gl.static_range(NUM_BUFFERS):
        mbarrier.init(bars.index(i), count=1)
    idx = 0
    phase = 0

    for k in range(0, K, BLOCK_K):
        a = a_bufs.index(idx)
        b = b_bufs.index(idx)
        bar = bars.index(idx)
        mbarrier.expect(bar, a_desc.block_type.nbytes + b_desc.block_type.nbytes)
        tma.async_copy_global_to_shared(a_desc, [off_m, k], bar, a)
        tma.async_copy_global_to_shared(
            b_desc, [off_n, k] if TRANS_B else [k, off_n], bar, b
        )
        mbarrier.wait(bar, phase=phase)

        if TRANS_B:
            b = b.permute((1, 0))
        acc = warpgroup_mma_wait(num_outstanding=0, deps=(acc,))
        acc = warpgroup_mma(a, b, acc, is_async=True)

        idx += 1
        if idx == NUM_BUFFERS:
            idx = 0
            phase ^= 1

    acc = warpgroup_mma_wait(num_outstanding=0, deps=(acc,))
    for i in gl.static_range(NUM_BUFFERS):
        mbarrier.invalidate(bars.index(i))

    c_smem = gl.allocate_shared_memory(DTYPE, [BLOCK_M, BLOCK_N], C_LAYOUT)
    c_smem.store(acc.to(DTYPE))
    fence_async_shared()
    tma.async_copy_shared_to_global(c_desc, [off_m, off_n], c_smem)
    tma.store_wait(pendings=0)

# config = {"BLOCK_K": 64, "BLOCK_M": 64, "BLOCK_N": 128, "arch": "sm_90", "dtype": "bf16", "num_buffers": 3, "num_warps": 8, "trans_b": 0}
# arch = sm_90


// ===== COMPILED SASS (sm_90a) =====

	.target	sm_90a

	.elftype	@"ET_EXEC"


//--------------------- .note.nv.tkinfo           --------------------------
	.section	.note.nv.tkinfo,"",@"SHT_NOTE"
	.sectionflags	@"SHF_NOTE_NV_TKINFO"
	.tkinfo
        /*0018*/ 	.word	0x00000002
        /*0030*/ 	.string	""
        /*0030*/ 	.string	"ptxas"
        /*0030*/ 	.string	"Cuda compilation tools, release 13.0, V13.0.88"
        /*0030*/ 	.string	"Build cuda_13.0.r13.0/compiler.36424714_0"
        /*0030*/ 	.string	"-v  -suppress-debug-info  -lineinfo  -arch sm_90a "



//--------------------- .note.nv.cuinfo           --------------------------
	.section	.note.nv.cuinfo,"",@"SHT_NOTE"
	.sectionflags	@"SHF_NOTE_NV_CUINFO"
        /*0018*/ 	.short	0x0002
        /*001a*/ 	.short	0x005a
        /*001c*/ 	.short	0x0082
	.zero		2


//--------------------- .nv.info                  --------------------------
	.section	.nv.info,"",@"SHT_CUDA_INFO"
	.align	4


	//----- nvinfo : EIATTR_REGCOUNT
	.align		4
        /*0000*/ 	.byte	0x04, 0x2f
        /*0002*/ 	.short	(.L_1 - .L_0)
	.align		4
.L_0:
        /*0004*/ 	.word	index@(gluon_wgmma)
        /*0008*/ 	.word	0x0000003a


	//----- nvinfo : EIATTR_FRAME_SIZE
	.align		4
.L_1:
        /*000c*/ 	.byte	0x04, 0x11
        /*000e*/ 	.short	(.L_3 - .L_2)
	.align		4
.L_2:
        /*0010*/ 	.word	index@(gluon_wgmma)
        /*0014*/ 	.word	0x00000000


	//----- nvinfo : EIATTR_MIN_STACK_SIZE
	.align		4
.L_3:
        /*0018*/ 	.byte	0x04, 0x12
        /*001a*/ 	.short	(.L_5 - .L_4)
	.align		4
.L_4:
        /*001c*/ 	.word	index@(gluon_wgmma)
        /*0020*/ 	.word	0x00000000
.L_5:


//--------------------- .nv.compat                --------------------------
	.section	.nv.compat,"",@"SHT_CUDA_COMPAT_INFO"
	.align	4
        /*0000*/ 	.byte	0x02, 0x09, 0x01, 0x00, 0x02, 0x02, 0x04, 0x00, 0x02, 0x05, 0x05, 0x00, 0x03, 0x07, 0x01, 0x01
        /*0010*/ 	.byte	0x02, 0x03, 0x03, 0x00, 0x02, 0x06, 0x01, 0x00, 0x04, 0x0b, 0x08, 0x00, 0x00, 0x00, 0x00, 0x00
        /*0020*/ 	.byte	0x00, 0x00, 0x00, 0x00


//--------------------- .nv.info.gluon_wgmma      --------------------------
	.section	.nv.info.gluon_wgmma,"",@"SHT_CUDA_INFO"
	.sectionflags	@""
	.align	4


	//----- nvinfo : EIATTR_CUDA_API_VERSION
	.align		4
        /*0000*/ 	.byte	0x04, 0x37
        /*0002*/ 	.short	(.L_7 - .L_6)
.L_6:
        /*0004*/ 	.word	0x00000082


	//----- nvinfo : EIATTR_KPARAM_INFO
	.align		4
.L_7:
        /*0008*/ 	.byte	0x04, 0x17
        /*000a*/ 	.short	(.L_9 - .L_8)
.L_8:
        /*000c*/ 	.word	0x00000000
        /*0010*/ 	.short	0x000a
        /*0012*/ 	.short	0x0048
        /*0014*/ 	.byte	0x00, 0xf4, 0x21, 0x00


	//----- nvinfo : EIATTR_KPARAM_INFO
	.align		4
.L_9:
        /*0018*/ 	.byte	0x04, 0x17
        /*001a*/ 	.short	(.L_11 - .L_10)
.L_10:
        /*001c*/ 	.word	0x00000000
        /*0020*/ 	.short	0x0009
        /*0022*/ 	.short	0x0040
        /*0024*/ 	.byte	0x00, 0xf4, 0x21, 0x00


	//----- nvinfo : EIATTR_KPARAM_INFO
	.align		4
.L_11:
        /*0028*/ 	.byte	0x04, 0x17
        /*002a*/ 	.short	(.L_13 - .L_12)
.L_12:
        /*002c*/ 	.word	0x00000000
        /*0030*/ 	.short	0x0008
        /*0032*/ 	.short	0x0038
        /*0034*/ 	.byte	0x00, 0xf0, 0x21, 0x00


	//----- nvinfo : EIATTR_KPARAM_INFO
	.align		4
.L_13:
        /*0038*/ 	.byte	0x04, 0x17
        /*003a*/ 	.short	(.L_15 - .L_14)
.L_14:
        /*003c*/ 	.word	0x00000000
        /*0040*/ 	.short	0x0007
        /*0042*/ 	.short	0x0030
        /*0044*/ 	.byte	0x00, 0xf0, 0x21, 0x00


	//----- nvinfo : EIATTR_KPARAM_INFO
	.align		4
.L_15:
        /*0048*/ 	.byte	0x04, 0x17
        /*004a*/ 	.short	(.L_17 - .L_16)
.L_16:
        /*004c*/ 	.word	0x00000000
        /*0050*/ 	.short	0x0006
        /*0052*/ 	.short	0x0028
        /*0054*/ 	.byte	0x00, 0xf0, 0x21, 0x00


	//----- nvinfo : EIATTR_KPARAM_INFO
	.align		4
.L_17:
        /*0058*/ 	.byte	0x04, 0x17
        /*005a*/ 	.short	(.L_19 - .L_18)
.L_18:
        /*005c*/ 	.word	0x00000000
        /*0060*/ 	.short	0x0005
        /*0062*/ 	.short	0x0020
        /*0064*/ 	.byte	0x00, 0xf0, 0x11, 0x00


	//----- nvinfo : EIATTR_KPARAM_INFO
	.align		4
.L_19:
        /*0068*/ 	.byte	0x04, 0x17
        /*006a*/ 	.short	(.L_21 - .L_20)
.L_20:
        /*006c*/ 	.word	0x00000000
        /*0070*/ 	.short	0x0004
        /*0072*/ 	.short	0x001c
        /*0074*/ 	.byte	0x00, 0xf0, 0x11, 0x00


	//----- nvinfo : EIATTR_KPARAM_INFO
	.align		4
.L_21:
        /*0078*/ 	.byte	0x04, 0x17
        /*007a*/ 	.short	(.L_23 - .L_22)
.L_22:
        /*007c*/ 	.word	0x00000000
        /*0080*/ 	.short	0x0003
        /*0082*/ 	.short	0x0018
        /*0084*/ 	.byte	0x00, 0xf0, 0x11, 0x00


	//----- nvinfo : EIATTR_KPARAM_INFO
	.align		4
.L_23:
        /*0088*/ 	.byte	0x04, 0x17
        /*008a*/ 	.short	(.L_25 - .L_24)
.L_24:
        /*008c*/ 	.word	0x00000000
        /*0090*/ 	.short	0x0002
        /*0092*/ 	.short	0x0010
        /*0094*/ 	.byte	0x00, 0xf4, 0x21, 0x00


	//----- nvinfo : EIATTR_KPARAM_INFO
	.align		4
.L_25:
        /*0098*/ 	.byte	0x04, 0x17
        /*009a*/ 	.short	(.L_27 - .L_26)
.L_26:
        /*009c*/ 	.word	0x00000000
        /*00a0*/ 	.short	0x0001
        /*00a2*/ 	.short	0x0008
        /*00a4*/ 	.byte	0x00, 0xf4, 0x21, 0x00


	//----- nvinfo : EIATTR_KPARAM_INFO
	.align		4
.L_27:
        /*00a8*/ 	.byte	0x04, 0x17
        /*00aa*/ 	.short	(.L_29 - .L_28)
.L_28:
        /*00ac*/ 	.word	0x00000000
        /*00b0*/ 	.short	0x0000
        /*00b2*/ 	.short	0x0000
        /*00b4*/ 	.byte	0x00, 0xf4, 0x21, 0x00


	//----- nvinfo : EIATTR_SPARSE_MMA_MASK
	.align		4
.L_29:
        /*00b8*/ 	.byte	0x03, 0x50
        /*00ba*/ 	.short	0x0000


	//----- nvinfo : EIATTR_MAXREG_COUNT
	.align		4
        /*00bc*/ 	.byte	0x03, 0x1b
        /*00be*/ 	.short	0x00ff


	//----- nvinfo : EIATTR_NUM_BARRIERS
	.align		4
        /*00c0*/ 	.byte	0x02, 0x4c
        /*00c2*/ 	.byte	0x01
	.zero		1


	//----- nvinfo : EIATTR_MERCURY_ISA_VERSION
	.align		4
        /*00c4*/ 	.byte	0x03, 0x5f
        /*00c6*/ 	.short	0x0101


	//----- nvinfo : EIATTR_INT_WARP_WIDE_INSTR_OFFSETS
	.align		4
        /*00c8*/ 	.byte	0x04, 0x31
        /*00ca*/ 	.short	(.L_31 - .L_30)


	//   ....[0]....
.L_30:
        /*00cc*/ 	.word	0x00001300


	//   ....[1]....
        /*00d0*/ 	.word	0x00001320


	//   ....[2]....
        /*00d4*/ 	.word	0x00001330


	//   ....[3]....
        /*00d8*/ 	.word	0x00001410


	//   ....[4]....
        /*00dc*/ 	.word	0x00001720


	//   ....[5]....
        /*00e0*/ 	.word	0x00001730


	//   ....[6]....
        /*00e4*/ 	.word	0x00001760


	//   ....[7]....
        /*00e8*/ 	.word	0x000017d0


	//   ....[8]....
        /*00ec*/ 	.word	0x00001d40


	//   ....[9]....
        /*00f0*/ 	.word	0x00001d50


	//----- nvinfo : EIATTR_COOP_GROUP_MASK_REGIDS
	.align		4
.L_31:
        /*00f4*/ 	.byte	0x04, 0x29
        /*00f6*/ 	.short	(.L_33 - .L_32)


	//   ....[0]....
.L_32:
        /*00f8*/ 	.word	0xffffffff


	//   ....[1]....
        /*00fc*/ 	.word	0xffffffff


	//   ....[2]....
        /*0100*/ 	.word	0xffffffff


	//----- nvinfo : EIATTR_COOP_GROUP_INSTR_OFFSETS
	.align		4
.L_33:
        /*0104*/ 	.byte	0x04, 0x28
        /*0106*/ 	.short	(.L_35 - .L_34)


	//   ....[0]....
.L_34:
        /*0108*/ 	.word	0x00000150


	//   ....[1]....
        /*010c*/ 	.word	0x00000720


	//   ....[2]....
        /*0110*/ 	.word	0x00000cd0


	//----- nvinfo : EIATTR_MBARRIER_INSTR_OFFSETS
	.align		4
.L_35:
        /*0114*/ 	.byte	0x04, 0x39
        /*0116*/ 	.short	(.L_37 - .L_36)


	//   ....[0]....
.L_36:
        /*0118*/ 	.word	0x00001490
        /*011c*/ 	.word	0x000000ff
        /*0120*/ 	.word	0x00012000
        /*0124*/ 	.short	0x0100
        /*0126*/ 	.byte	0x07
	.zero		1


	//   ....[1]....
        /*0128*/ 	.word	0x000014e0
        /*012c*/ 	.word	0x000000ff
        /*0130*/ 	.word	0x00012008
        /*0134*/ 	.short	0x0100
        /*0136*/ 	.byte	0x07
	.zero		1


	//   ....[2]....
        /*0138*/ 	.word	0x00001510
        /*013c*/ 	.word	0x000000ff
        /*0140*/ 	.word	0x00012010
        /*0144*/ 	.short	0x0100
        /*0146*/ 	.byte	0x07
	.zero		1


	//   ....[3]....
        /*0148*/ 	.word	0x00001860
        /*014c*/ 	.word	0x000000ff
        /*0150*/ 	.word	0x00012000
        /*0154*/ 	.short	0x010a
        /*0156*/ 	.byte	0x05
	.zero		1


	//   ....[4]....
        /*0158*/ 	.word	0x00001be0
        /*015c*/ 	.word	0x000000ff
        /*0160*/ 	.word	0x00012000
        /*0164*/ 	.short	0x0108
        /*0166*/ 	.byte	0x07
	.zero		1


	//   ....[5]....
        /*0168*/ 	.word	0x00001d00
        /*016c*/ 	.word	0x000000ff
        /*0170*/ 	.word	0x00012008
        /*0174*/ 	.short	0x0108
        /*0176*/ 	.byte	0x07
	.zero		1


	//   ....[6]....
        /*0178*/ 	.word	0x00001d80
        /*017c*/ 	.word	0x000000ff
        /*0180*/ 	.word	0x00012010
        /*0184*/ 	.short	0x0108
        /*0186*/ 	.byte	0x07
	.zero		1


	//   ....[7]....
        /*0188*/ 	.word	0x00001e50
        /*018c*/ 	.word	0x000000ff
        /*0190*/ 	.word	0x00012000
        /*0194*/ 	.short	0x010a
        /*0196*/ 	.byte	0x05
	.zero		1


	//----- nvinfo : EIATTR_NUM_MBARRIERS
	.align		4
.L_37:
        /*0198*/ 	.byte	0x03, 0x38
        /*019a*/ 	.short	0x0003


	//----- nvinfo : EIATTR_EXIT_INSTR_OFFSETS
	.align		4
        /*019c*/ 	.byte	0x04, 0x1c
        /*019e*/ 	.short	(.L_39 - .L_38)


	//   ....[0]....
.L_38:
        /*01a0*/ 	.word	0x00001e40


	//----- nvinfo : EIATTR_REQNTID
	.align		4
.L_39:
        /*01a4*/ 	.byte	0x04, 0x10
        /*01a6*/ 	.short	(.L_41 - .L_40)
.L_40:
        /*01a8*/ 	.word	0x00000100
        /*01ac*/ 	.word	0x00000001
        /*01b0*/ 	.word	0x00000001


	//----- nvinfo : EIATTR_CRS_STACK_SIZE
	.align		4
.L_41:
        /*01b4*/ 	.byte	0x04, 0x1e
        /*01b6*/ 	.short	(.L_43 - .L_42)
.L_42:
        /*01b8*/ 	.word	0x00000000


	//----- nvinfo : EIATTR_CBANK_PARAM_SIZE
	.align		4
.L_43:
        /*01bc*/ 	.byte	0x03, 0x19
        /*01be*/ 	.short	0x0050


	//----- nvinfo : EIATTR_PARAM_CBANK
	.align		4
        /*01c0*/ 	.byte	0x04, 0x0a
        /*01c2*/ 	.short	(.L_45 - .L_44)
	.align		4
.L_44:
        /*01c4*/ 	.word	index@(.nv.constant0.gluon_wgmma)
        /*01c8*/ 	.short	0x0210
        /*01ca*/ 	.short	0x0050


	//----- nvinfo : EIATTR_SW_WAR
	.align		4
.L_45:
        /*01cc*/ 	.byte	0x04, 0x36
        /*01ce*/ 	.short	(.L_47 - .L_46)
.L_46:
        /*01d0*/ 	.word	0x00000008
.L_47:


//--------------------- .nv.callgraph             --------------------------
	.section	.nv.callgraph,"",@"SHT_CUDA_CALLGRAPH"
	.align	4
	.sectionentsize	8
	.align		4
        /*0000*/ 	.word	0x00000000
	.align		4
        /*0004*/ 	.word	0xffffffff
	.align		4
        /*0008*/ 	.word	0x00000000
	.align		4
        /*000c*/ 	.word	0xfffffffe
	.align		4
        /*0010*/ 	.word	0x00000000
	.align		4
        /*0014*/ 	.word	0xfffffffd
	.align		4
        /*0018*/ 	.word	0x00000000
	.align		4
        /*001c*/ 	.word	0xfffffffc


//--------------------- .text.gluon_wgmma         --------------------------
	.section	.text.gluon_wgmma,"ax",@progbits
	.align	128
        .global         gluon_wgmma
        .type           gluon_wgmma,@function
        .size           gluon_wgmma,(.L_x_52 - gluon_wgmma)
        .other          gluon_wgmma,@"STO_CUDA_ENTRY STV_DEFAULT"
gluon_wgmma:
.text.gluon_wgmma:
[----:B------:R-:W-:Y:S01]  /*0000*/  LDC R1, c[0x0][0x28] ;  /* 0x00000a00ff017b82 */ /* 0x000fe20000000800 */
[----:B------:R-:W1:Y:S07]  /*0010*/  S2R R0, SR_TID.X ;  /* 0x0000000000007919 */ /* 0x000e6e0000002100 */
[----:B------:R-:W2:Y:S01]  /*0020*/  S2UR UR4, SR_CgaCtaId ;  /* 0x00000000000479c3 */ /* 0x000ea20000008800 */
[----:B------:R-:W-:Y:S01]  /*0030*/  UMOV UR7, 0x400 ;  /* 0x0000040000077882 */ /* 0x000fe20000000000 */
[----:B------:R-:W-:Y:S01]  /*0040*/  ULDC UR6, c[0x0][0xc] ;  /* 0x0000030000067ab9 */ /* 0x000fe20000000800 */
[----:B------:R-:W-:Y:S01]  /*0050*/  ULDC.64 UR20, c[0x0][0x250] ;  /* 0x0000940000147ab9 */ /* 0x000fe20000000a00 */
[----:B------:R-:W-:Y:S04]  /*0060*/  BSSY B0, `(.L_x_0) ;  /* 0x000001e000007945 */ /* 0x000fe80003800000 */
[----:B------:R-:W3:Y:S08]  /*0070*/  LDC R2, c[0x0][0x228] ;  /* 0x00008a00ff027b82 */ /* 0x000ef00000000800 */
[----:B------:R-:W4:Y:S08]  /*0080*/  LDC R10, c[0x0][0x230] ;  /* 0x00008c00ff0a7b82 */ /* 0x000f300000000800 */
[----:B------:R-:W-:Y:S01]  /*0090*/  S2UR UR28, SR_CTAID.Y ;  /* 0x00000000001c79c3 */ /* 0x000fe20000002600 */
[----:B--2---:R-:W-:-:S03]  /*00a0*/  ULEA UR7, UR4, UR7, 0x18 ;  /* 0x0000000704077291 */ /* 0x004fc6000f8ec03f */
[----:B------:R-:W-:Y:S01]  /*00b0*/  ULDC UR4, c[0x0][0x10] ;  /* 0x0000040000047ab9 */ /* 0x000fe20000000800 */
[----:B-1----:R-:W-:-:S03]  /*00c0*/  LOP3.LUT R6, R0, 0xff, RZ, 0xc0, !PT ;  /* 0x000000ff00067812 */ /* 0x002fc600078ec0ff */
[----:B------:R-:W1:Y:S01]  /*00d0*/  S2UR UR5, SR_CTAID.Z ;  /* 0x00000000000579c3 */ /* 0x000e620000002700 */
[----:B---3--:R-:W-:Y:S01]  /*00e0*/  VIADD R2, R2, 0xffffffff ;  /* 0xffffffff02027836 */ /* 0x008fe20000000000 */
[C---:B------:R-:W-:Y:S02]  /*00f0*/  ISETP.GE.U32.AND P0, PT, R6.reuse, 0x20, PT ;  /* 0x000000200600780c */ /* 0x040fe40003f06070 */
[C---:B------:R-:W-:Y:S02]  /*0100*/  ISETP.NE.U32.AND P2, PT, R6.reuse, RZ, PT ;  /* 0x000000ff0600720c */ /* 0x040fe40003f45070 */
[----:B------:R-:W-:Y:S02]  /*0110*/  LEA R14, R6, UR7, 0x2 ;  /* 0x00000007060e7c11 */ /* 0x000fe4000f8e10ff */
[----:B------:R-:W2:Y:S01]  /*0120*/  S2UR UR29, SR_CTAID.X ;  /* 0x00000000001d79c3 */ /* 0x000ea20000002500 */
[----:B----4-:R-:W-:-:S06]  /*0130*/  VIADD R11, R10, 0xffffffff ;  /* 0xffffffff0a0b7836 */ /* 0x010fcc0000000000 */
[----:B------:R3:W-:Y:S01]  /*0140*/  @!P0 STS [R14], RZ ;  /* 0x000000ff0e008388 */ /* 0x0007e20000000800 */
[----:B------:R-:W-:-:S03]  /*0150*/  NOP ;  /* 0x0000000000007918 */ /* 0x000fc60000000000 */
[----:B------:R3:W-:Y:S01]  /*0160*/  @!P2 STS [UR7+0x24], R2 ;  /* 0x00002402ff00a988 */ /* 0x0007e20008000807 */
[----:B-1----:R-:W-:-:S03]  /*0170*/  UIMAD UR4, UR5, UR4, UR28 ;  /* 0x00000004050472a4 */ /* 0x002fc6000f8e021c */
[----:B------:R3:W-:Y:S01]  /*0180*/  @!P2 STS [UR7+0x20], R11 ;  /* 0x0000200bff00a988 */ /* 0x0007e20008000807 */
[----:B--2---:R-:W-:-:S04]  /*0190*/  UIMAD UR4, UR4, UR6, UR29 ;  /* 0x00000006040472a4 */ /* 0x004fc8000f8e021d */
[----:B------:R-:W-:-:S04]  /*01a0*/  UIMAD UR4, UR4, 0x180, URZ ;  /* 0x00000180040478a4 */ /* 0x000fc8000f8e023f */
[----:B------:R-:W-:-:S04]  /*01b0*/  UIADD3 UR16, UP0, UR4, UR20, URZ ;  /* 0x0000001404107290 */ /* 0x000fc8000ff1e03f */
[----:B------:R-:W-:Y:S01]  /*01c0*/  ULEA.HI.X.SX32 UR17, UR4, UR21, 0x1, UP0 ;  /* 0x0000001504117291 */ /* 0x000fe200080f0e3f */
[----:B---3--:R-:W-:Y:S11]  /*01d0*/  @P2 BRA `(.L_x_1) ;  /* 0x0000000000182947 */ /* 0x008ff60003800000 */
[----:B------:R-:W1:Y:S01]  /*01e0*/  LDS R3, [UR7+0x8] ;  /* 0x00000807ff037984 */ /* 0x000e620008000800 */
[----:B------:R-:W2:Y:S01]  /*01f0*/  LDC.64 R8, c[0x0][0x210] ;  /* 0x00008400ff087b82 */ /* 0x000ea20000000a00 */
[----:B------:R-:W-:Y:S02]  /*0200*/  IMAD.MOV.U32 R4, RZ, RZ, 0x70 ;  /* 0x00000070ff047424 */ /* 0x000fe400078e00ff */
[----:B--2---:R2:W-:Y:S03]  /*0210*/  STS.64 [UR7], R8 ;  /* 0x00000008ff007988 */ /* 0x0045e60008000a07 */
[----:B-1----:R-:W-:-:S05]  /*0220*/  LOP3.LUT R3, R3, 0x10, R4, 0xd8, !PT ;  /* 0x0000001003037812 */ /* 0x002fca00078ed804 */
[----:B------:R2:W-:Y:S02]  /*0230*/  STS [UR7+0x8], R3 ;  /* 0x00000803ff007988 */ /* 0x0005e40008000807 */
.L_x_1:
[----:B------:R-:W-:Y:S05]  /*0240*/  BSYNC B0 ;  /* 0x0000000000007941 */ /* 0x000fea0003800000 */
.L_x_0:
[----:B------:R-:W-:Y:S04]  /*0250*/  BSSY B0, `(.L_x_2) ;  /* 0x000000a000007945 */ /* 0x000fe80003800000 */
[----:B------:R-:W-:Y:S05]  /*0260*/  @P2 BRA `(.L_x_3) ;  /* 0x0000000000202947 */ /* 0x000fea0003800000 */
[----:B--2---:R-:W1:Y:S01]  /*0270*/  LDS R3, [UR7+0x34] ;  /* 0x00003407ff037984 */ /* 0x004e620008000800 */
[----:B------:R-:W-:Y:S02]  /*0280*/  IMAD.MOV.U32 R4, RZ, RZ, 0x3f000000 ;  /* 0x3f000000ff047424 */ /* 0x000fe400078e00ff */
[----:B------:R-:W-:Y:S01]  /*0290*/  @!P2 IMAD.MOV.U32 R5, RZ, RZ, 0x3f ;  /* 0x0000003fff05a424 */ /* 0x000fe200078e00ff */
[----:B------:R-:W2:Y:S02]  /*02a0*/  @!P2 LDS R8, [UR7+0x38] ;  /* 0x00003807ff08a984 */ /* 0x000ea40008000800 */
[----:B-1----:R-:W-:Y:S02]  /*02b0*/  LOP3.LUT R3, R3, 0xff000000, R4, 0xb8, !PT ;  /* 0xff00000003037812 */ /* 0x002fe400078eb804 */
[----:B--2---:R-:W-:-:S03]  /*02c0*/  @!P2 LOP3.LUT R4, R8, 0xff, R5, 0xb8, !PT ;  /* 0x000000ff0804a812 */ /* 0x004fc600078eb805 */
[----:B------:R1:W-:Y:S04]  /*02d0*/  STS [UR7+0x34], R3 ;  /* 0x00003403ff007988 */ /* 0x0003e80008000807 */
[----:B------:R1:W-:Y:S02]  /*02e0*/  @!P2 STS [UR7+0x38], R4 ;  /* 0x00003804ff00a988 */ /* 0x0003e40008000807 */
.L_x_3:
[----:B------:R-:W-:Y:S05]  /*02f0*/  BSYNC B0 ;  /* 0x0000000000007941 */ /* 0x000fea0003800000 */
.L_x_2:
[----:B------:R-:W-:Y:S04]  /*0300*/  BSSY B0, `(.L_x_4) ;  /* 0x000000e000007945 */ /* 0x000fe80003800000 */
[----:B------:R-:W-:Y:S05]  /*0310*/  @P2 BRA `(.L_x_5) ;  /* 0x0000000000302947 */ /* 0x000fea0003800000 */
[----:B-1----:R-:W1:Y:S01]  /*0320*/  LDS R4, [UR7+0x34] ;  /* 0x00003407ff047984 */ /* 0x002e620008000800 */
[----:B------:R-:W3:Y:S03]  /*0330*/  LDC.64 R12, c[0x0][0x238] ;  /* 0x00008e00ff0c7b82 */ /* 0x000ee60000000a00 */
[----:B--2---:R-:W2:Y:S01]  /*0340*/  LDS R3, [UR7+0x1c] ;  /* 0x00001c07ff037984 */ /* 0x004ea20008000800 */
[C---:B---3--:R-:W-:Y:S01]  /*0350*/  SHF.L.U64.HI R8, R12.reuse, 0x1, R13 ;  /* 0x000000010c087819 */ /* 0x048fe2000001020d */
[----:B------:R-:W-:-:S03]  /*0360*/  IMAD.SHL.U32 R5, R12, 0x2, RZ ;  /* 0x000000020c057824 */ /* 0x000fc600078e00ff */
[--C-:B------:R-:W-:Y:S02]  /*0370*/  SHF.R.U32.HI R12, RZ, 0x4, R8.reuse ;  /* 0x00000004ff0c7819 */ /* 0x100fe40000011608 */
[----:B------:R-:W-:-:S05]  /*0380*/  SHF.R.U64 R5, R5, 0x4, R8 ;  /* 0x0000000405057819 */ /* 0x000fca0000001208 */
[----:B------:R3:W-:Y:S01]  /*0390*/  STS [UR7+0xc], R5 ;  /* 0x00000c05ff007988 */ /* 0x0007e20008000807 */
[----:B-1----:R-:W-:Y:S02]  /*03a0*/  LOP3.LUT R4, R4, 0x7, RZ, 0xb8, !PT ;  /* 0x0000000704047812 */ /* 0x002fe400078eb8ff */
[----:B--2---:R-:W-:-:S03]  /*03b0*/  LOP3.LUT R3, R3, 0xf, R12, 0xb8, !PT ;  /* 0x0000000f03037812 */ /* 0x004fc600078eb80c */
[----:B------:R3:W-:Y:S04]  /*03c0*/  STS [UR7+0x34], R4 ;  /* 0x00003404ff007988 */ /* 0x0007e80008000807 */
[----:B------:R3:W-:Y:S02]  /*03d0*/  STS [UR7+0x1c], R3 ;  /* 0x00001c03ff007988 */ /* 0x0007e40008000807 */
.L_x_5:
[----:B------:R-:W-:Y:S05]  /*03e0*/  BSYNC B0 ;  /* 0x0000000000007941 */ /* 0x000fea0003800000 */
.L_x_4:
[----:B------:R-:W-:Y:S04]  /*03f0*/  BSSY B1, `(.L_x_6) ;  /* 0x000001b000017945 */ /* 0x000fe80003800000 */
[----:B------:R-:W-:Y:S01]  /*0400*/  BSSY B0, `(.L_x_7) ;  /* 0x0000016000007945 */ /* 0x000fe20003800000 */
[----:B------:R-:W-:-:S03]  /*0410*/  IMAD.MOV.U32 R7, RZ, RZ, RZ ;  /* 0x000000ffff077224 */ /* 0x000fc600078e00ff */
[----:B------:R-:W-:Y:S05]  /*0420*/  @P2 BRA `(.L_x_8) ;  /* 0x0000000000202947 */ /* 0x000fea0003800000 */
[----:B-123--:R-:W1:Y:S02]  /*0430*/  LDS R3, [UR7+0x34] ;  /* 0x00003407ff037984 */ /* 0x00ee640008000800 */
[----:B-1----:R-:W-:-:S05]  /*0440*/  LOP3.LUT R3, R3, 0x38, RZ, 0xb8, !PT ;  /* 0x0000003803037812 */ /* 0x002fca00078eb8ff */
[----:B------:R1:W-:Y:S01]  /*0450*/  STS [UR7+0x34], R3 ;  /* 0x00003403ff007988 */ /* 0x0003e20008000807 */
[----:B------:R-:W-:Y:S05]  /*0460*/  @P2 BRA `(.L_x_9) ;  /* 0x0000000000202947 */ /* 0x000fea0003800000 */
[----:B-1----:R-:W1:Y:S01]  /*0470*/  LDS R3, [UR7+0x8] ;  /* 0x00000807ff037984 */ /* 0x002e620008000800 */
[----:B------:R-:W-:-:S05]  /*0480*/  IMAD.MOV.U32 R4, RZ, RZ, 0x780 ;  /* 0x00000780ff047424 */ /* 0x000fca00078e00ff */
[----:B-1----:R-:W-:-:S05]  /*0490*/  LOP3.LUT R3, R3, 0x500, R4, 0xd8, !PT ;  /* 0x0000050003037812 */ /* 0x002fca00078ed804 */
[----:B------:R4:W-:Y:S02]  /*04a0*/  STS [UR7+0x8], R3 ;  /* 0x00000803ff007988 */ /* 0x0009e40008000807 */
.L_x_8:
[----:B------:R-:W-:Y:S05]  /*04b0*/  @P2 BRA `(.L_x_10) ;  /* 0x0000000000282947 */ /* 0x000fea0003800000 */
[----:B-1234-:R-:W1:Y:S02]  /*04c0*/  LDS R3, [UR7+0x8] ;  /* 0x00000807ff037984 */ /* 0x01ee640008000800 */
[----:B-1----:R-:W-:-:S05]  /*04d0*/  LOP3.LUT R3, R3, 0x1800, RZ, 0xb8, !PT ;  /* 0x0000180003037812 */ /* 0x002fca00078eb8ff */
[----:B------:R2:W-:Y:S02]  /*04e0*/  STS [UR7+0x8], R3 ;  /* 0x00000803ff007988 */ /* 0x0005e40008000807 */
.L_x_9:
[----:B------:R-:W-:Y:S05]  /*04f0*/  @P2 BREAK B0 ;  /* 0x0000000000002942 */ /* 0x000fea0003800000 */
[----:B------:R-:W-:Y:S05]  /*0500*/  @P2 BRA `(.L_x_11) ;  /* 0x0000000000242947 */ /* 0x000fea0003800000 */
[----:B------:R-:W3:Y:S01]  /*0510*/  LDS R4, [UR7+0x8] ;  /* 0x00000807ff047984 */ /* 0x000ee20008000800 */
[----:B-12---:R-:W-:-:S05]  /*0520*/  IMAD.MOV.U32 R3, RZ, RZ, 0x6000 ;  /* 0x00006000ff037424 */ /* 0x006fca00078e00ff */
[----:B---3--:R-:W-:-:S04]  /*0530*/  LOP3.LUT R3, R4, 0x6000, R3, 0xd8, !PT ;  /* 0x0000600004037812 */ /* 0x008fc800078ed803 */
[----:B------:R-:W-:-:S05]  /*0540*/  LOP3.LUT R3, R3, 0x400000, RZ, 0xb8, !PT ;  /* 0x0040000003037812 */ /* 0x000fca00078eb8ff */
[----:B------:R5:W-:Y:S02]  /*0550*/  STS [UR7+0x8], R3 ;  /* 0x00000803ff007988 */ /* 0x000be40008000807 */
.L_x_10:
[----:B------:R-:W-:Y:S05]  /*0560*/  BSYNC B0 ;  /* 0x0000000000007941 */ /* 0x000fea0003800000 */
.L_x_7:
[----:B-12345:R-:W1:Y:S02]  /*0570*/  @!P2 LDS R3, [UR7+0x8] ;  /* 0x00000807ff03a984 */ /* 0x03ee640008000800 */
[----:B-1----:R-:W-:-:S05]  /*0580*/  @!P2 LOP3.LUT R3, R3, 0x8000, RZ, 0xb8, !PT ;  /* 0x000080000303a812 */ /* 0x002fca00078eb8ff */
[----:B------:R3:W-:Y:S02]  /*0590*/  @!P2 STS [UR7+0x8], R3 ;  /* 0x00000803ff00a988 */ /* 0x0007e40008000807 */
.L_x_11:
[----:B------:R-:W-:Y:S05]  /*05a0*/  BSYNC B1 ;  /* 0x0000000000017941 */ /* 0x000fea0003800000 */
.L_x_6:
[----:B------:R-:W-:Y:S05]  /*05b0*/  WARPSYNC.ALL ;  /* 0x0000000000007948 */ /* 0x000fea0003800000 */
[----:B-123--:R-:W1:Y:S02]  /*05c0*/  LDC R3, c[0x0][0x22c] ;  /* 0x00008b00ff037b82 */ /* 0x00ee640000000800 */
[----:B-1----:R-:W-:Y:S01]  /*05d0*/  VIADD R3, R3, 0xffffffff ;  /* 0xffffffff03037836 */ /* 0x002fe20000000000 */
[----:B------:R-:W-:Y:S06]  /*05e0*/  @P0 BRA `(.L_x_12) ;  /* 0x0000000000280947 */ /* 0x000fec0003800000 */
[----:B------:R-:W1:Y:S01]  /*05f0*/  S2R R4, SR_LANEID ;  /* 0x0000000000047919 */ /* 0x000e620000000000 */
[----:B------:R-:W-:Y:S05]  /*0600*/  WARPSYNC.ALL ;  /* 0x0000000000007948 */ /* 0x000fea0003800000 */
[----:B-1----:R-:W-:-:S05]  /*0610*/  IMAD.SHL.U32 R8, R4, 0x4, RZ ;  /* 0x0000000404087824 */ /* 0x002fca00078e00ff */
[----:B------:R-:W1:Y:S01]  /*0620*/  LDS R9, [R8+UR7] ;  /* 0x0000000708097984 */ /* 0x000e620008000800 */
[----:B------:R-:W-:-:S05]  /*0630*/  IADD3 R4, P1, R8, UR16, RZ ;  /* 0x0000001008047c10 */ /* 0x000fca000ff3e0ff */
[----:B------:R-:W-:-:S05]  /*0640*/  IMAD.X R5, RZ, RZ, UR17, P1 ;  /* 0x00000011ff057e24 */ /* 0x000fca00088e06ff */
[----:B-1----:R1:W2:Y:S01]  /*0650*/  ATOMG.E.EXCH.STRONG.GPU PT, RZ, [R4], R9 ;  /* 0x0000000904ff73a8 */ /* 0x0022a200041ee100 */
[----:B------:R-:W-:-:S04]  /*0660*/  DEPBAR {5,4,3,2,1,0} ;  /* 0x0000003f0000791a */ /* 0x000fc80000000000 */
[----:B------:R1:W-:Y:S01]  /*0670*/  UTMACCTL.IV [UR16] ;  /* 0x00000000100079b9 */ /* 0x0003e20008000000 */
[----:B------:R-:W-:Y:S01]  /*0680*/  NOP ;  /* 0x0000000000007918 */ /* 0x000fe20000000000 */
.L_x_12:
[----:B------:R-:W-:Y:S05]  /*0690*/  @P0 BRA `(.L_x_13) ;  /* 0x00000000000c0947 */ /* 0x000fea0003800000 */
[----:B------:R0:W-:Y:S01]  /*06a0*/  UTMACMDFLUSH ;  /* 0x00000000000079b7 */ /* 0x0001e20000000000 */
[----:B------:R-:W-:Y:S05]  /*06b0*/  @P0 BRA `(.L_x_13) ;  /* 0x0000000000040947 */ /* 0x000fea0003800000 */
[----:B------:R-:W-:-:S04]  /*06c0*/  DEPBAR.LE SB0, 0x0 ;  /* 0x000080000000791a */ /* 0x000fc80000000000 */
.L_x_13:
[----:B------:R-:W-:Y:S05]  /*06d0*/  WARPSYNC.ALL ;  /* 0x0000000000007948 */ /* 0x000fea0003800000 */
[----:B--2---:R-:W-:Y:S06]  /*06e0*/  BAR.SYNC.DEFER_BLOCKING 0x0 ;  /* 0x0000000000007b1d */ /* 0x004fec0000010000 */
[----:B------:R-:W-:Y:S02]  /*06f0*/  BSSY B1, `(.L_x_14) ;  /* 0x000000b000017945 */ /* 0x000fe40003800000 */
[----:B------:R-:W-:Y:S06]  /*0700*/  BAR.SYNC.DEFER_BLOCKING 0x0 ;  /* 0x0000000000007b1d */ /* 0x000fec0000010000 */
[----:B------:R2:W-:Y:S01]  /*0710*/  @!P0 STS [R14], RZ ;  /* 0x000000ff0e008388 */ /* 0x0005e20000000800 */
[----:B------:R-:W-:Y:S01]  /*0720*/  NOP ;  /* 0x0000000000007918 */ /* 0x000fe20000000000 */
[----:B------:R-:W-:Y:S05]  /*0730*/  @P2 BRA `(.L_x_15) ;  /* 0x0000000000182947 */ /* 0x000fea0003800000 */
[----:B-1----:R-:W1:Y:S01]  /*0740*/  LDS R4, [UR7+0x8] ;  /* 0x00000807ff047984 */ /* 0x002e620008000800 */
[----:B------:R-:W3:Y:S01]  /*0750*/  LDC.64 R8, c[0x0][0x218] ;  /* 0x00008600ff087b82 */ /* 0x000ee20000000a00 */
[----:B------:R-:W-:Y:S02]  /*0760*/  IMAD.MOV.U32 R5, RZ, RZ, 0x70 ;  /* 0x00000070ff057424 */ /* 0x000fe400078e00ff */
[----:B---3--:R3:W-:Y:S03]  /*0770*/  STS.64 [UR7], R8 ;  /* 0x00000008ff007988 */ /* 0x0087e60008000a07 */
[----:B-1----:R-:W-:-:S05]  /*0780*/  LOP3.LUT R4, R4, 0x10, R5, 0xd8, !PT ;  /* 0x0000001004047812 */ /* 0x002fca00078ed805 */
[----:B------:R3:W-:Y:S02]  /*0790*/  STS [UR7+0x8], R4 ;  /* 0x00000804ff007988 */ /* 0x0007e40008000807 */
.L_x_15:
[----:B-1----:R-:W-:Y:S05]  /*07a0*/  BSYNC B1 ;  /* 0x0000000000017941 */ /* 0x002fea0003800000 */
.L_x_14:
[----:B------:R-:W-:Y:S04]  /*07b0*/  BSSY B1, `(.L_x_16) ;  /* 0x000000a000017945 */ /* 0x000fe80003800000 */
[----:B------:R-:W-:Y:S05]  /*07c0*/  @P2 BRA `(.L_x_17) ;  /* 0x0000000000202947 */ /* 0x000fea0003800000 */
[----:B---3--:R-:W1:Y:S01]  /*07d0*/  LDS R4, [UR7+0x34] ;  /* 0x00003407ff047984 */ /* 0x008e620008000800 */
[----:B------:R-:W-:Y:S02]  /*07e0*/  IMAD.MOV.U32 R9, RZ, RZ, 0x3f000000 ;  /* 0x3f000000ff097424 */ /* 0x000fe400078e00ff */
[----:B------:R-:W-:Y:S01]  /*07f0*/  @!P2 IMAD.MOV.U32 R8, RZ, RZ, 0x3f ;  /* 0x0000003fff08a424 */ /* 0x000fe200078e00ff */
[----:B------:R-:W3:Y:S02]  /*0800*/  @!P2 LDS R5, [UR7+0x38] ;  /* 0x00003807ff05a984 */ /* 0x000ee40008000800 */
[----:B-1----:R-:W-:Y:S02]  /*0810*/  LOP3.LUT R4, R4, 0xff000000, R9, 0xb8, !PT ;  /* 0xff00000004047812 */ /* 0x002fe400078eb809 */
[----:B---3--:R-:W-:-:S03]  /*0820*/  @!P2 LOP3.LUT R5, R5, 0xff, R8, 0xb8, !PT ;  /* 0x000000ff0505a812 */ /* 0x008fc600078eb808 */
[----:B------:R1:W-:Y:S04]  /*0830*/  STS [UR7+0x34], R4 ;  /* 0x00003404ff007988 */ /* 0x0003e80008000807 */
[----:B------:R1:W-:Y:S02]  /*0840*/  @!P2 STS [UR7+0x38], R5 ;  /* 0x00003805ff00a988 */ /* 0x0003e40008000807 */
.L_x_17:
[----:B------:R-:W-:Y:S05]  /*0850*/  BSYNC B1 ;  /* 0x0000000000017941 */ /* 0x000fea0003800000 */
.L_x_16:
[----:B------:R-:W-:Y:S04]  /*0860*/  BSSY B1, `(.L_x_18) ;  /* 0x0000004000017945 */ /* 0x000fe80003800000 */
[----:B------:R-:W-:Y:S05]  /*0870*/  @P2 BRA `(.L_x_19) ;  /* 0x0000000000082947 */ /* 0x000fea0003800000 */
[----:B------:R4:W-:Y:S04]  /*0880*/  STS [UR7+0x24], R11 ;  /* 0x0000240bff007988 */ /* 0x0009e80008000807 */
[----:B------:R4:W-:Y:S02]  /*0890*/  STS [UR7+0x20], R3 ;  /* 0x00002003ff007988 */ /* 0x0009e40008000807 */
.L_x_19:
[----:B------:R-:W-:Y:S05]  /*08a0*/  BSYNC B1 ;  /* 0x0000000000017941 */ /* 0x000fea0003800000 */
.L_x_18:
[----:B------:R-:W-:Y:S04]  /*08b0*/  BSSY B1, `(.L_x_20) ;  /* 0x000000e000017945 */ /* 0x000fe80003800000 */
[----:B------:R-:W-:Y:S05]  /*08c0*/  @P2 BRA `(.L_x_21) ;  /* 0x0000000000302947 */ /* 0x000fea0003800000 */
[----:B-1----:R-:W1:Y:S01]  /*08d0*/  LDS R5, [UR7+0x34] ;  /* 0x00003407ff057984 */ /* 0x002e620008000800 */
[----:B---3--:R-:W3:Y:S03]  /*08e0*/  LDC.64 R8, c[0x0][0x240] ;  /* 0x00009000ff087b82 */ /* 0x008ee60000000a00 */
[----:B------:R-:W5:Y:S01]  /*08f0*/  LDS R4, [UR7+0x1c] ;  /* 0x00001c07ff047984 */ /* 0x000f620008000800 */
[C---:B---3--:R-:W-:Y:S01]  /*0900*/  SHF.L.U64.HI R9, R8.reuse, 0x1, R9 ;  /* 0x0000000108097819 */ /* 0x048fe20000010209 */
[----:B------:R-:W-:-:S03]  /*0910*/  IMAD.SHL.U32 R8, R8, 0x2, RZ ;  /* 0x0000000208087824 */ /* 0x000fc600078e00ff */
[--C-:B----4-:R-:W-:Y:S02]  /*0920*/  SHF.R.U32.HI R11, RZ, 0x4, R9.reuse ;  /* 0x00000004ff0b7819 */ /* 0x110fe40000011609 */
[----:B------:R-:W-:-:S05]  /*0930*/  SHF.R.U64 R8, R8, 0x4, R9 ;  /* 0x0000000408087819 */ /* 0x000fca0000001209 */
[----:B------:R3:W-:Y:S01]  /*0940*/  STS [UR7+0xc], R8 ;  /* 0x00000c08ff007988 */ /* 0x0007e20008000807 */
[----:B-1----:R-:W-:Y:S02]  /*0950*/  LOP3.LUT R5, R5, 0x7, RZ, 0xb8, !PT ;  /* 0x0000000705057812 */ /* 0x002fe400078eb8ff */
[----:B-----5:R-:W-:-:S03]  /*0960*/  LOP3.LUT R4, R4, 0xf, R11, 0xb8, !PT ;  /* 0x0000000f04047812 */ /* 0x020fc600078eb80b */
[----:B------:R3:W-:Y:S04]  /*0970*/  STS [UR7+0x34], R5 ;  /* 0x00003405ff007988 */ /* 0x0007e80008000807 */
[----:B------:R3:W-:Y:S02]  /*0980*/  STS [UR7+0x1c], R4 ;  /* 0x00001c04ff007988 */ /* 0x0007e40008000807 */
.L_x_21:
[----:B------:R-:W-:Y:S05]  /*0990*/  BSYNC B1 ;  /* 0x0000000000017941 */ /* 0x000fea0003800000 */
.L_x_20:
[----:B------:R-:W-:Y:S04]  /*09a0*/  BSSY B2, `(.L_x_22) ;  /* 0x000001a000027945 */ /* 0x000fe80003800000 */
[----:B------:R-:W-:Y:S04]  /*09b0*/  BSSY B1, `(.L_x_23) ;  /* 0x0000015000017945 */ /* 0x000fe80003800000 */
[----:B------:R-:W-:Y:S05]  /*09c0*/  @P2 BRA `(.L_x_24) ;  /* 0x0000000000202947 */ /* 0x000fea0003800000 */
[----:B-1-3--:R-:W1:Y:S02]  /*09d0*/  LDS R4, [UR7+0x34] ;  /* 0x00003407ff047984 */ /* 0x00ae640008000800 */
[----:B-1----:R-:W-:-:S05]  /*09e0*/  LOP3.LUT R4, R4, 0x38, RZ, 0xb8, !PT ;  /* 0x0000003804047812 */ /* 0x002fca00078eb8ff */
[----:B------:R1:W-:Y:S01]  /*09f0*/  STS [UR7+0x34], R4 ;  /* 0x00003404ff007988 */ /* 0x0003e20008000807 */
[----:B------:R-:W-:Y:S05]  /*0a00*/  @P2 BRA `(.L_x_25) ;  /* 0x0000000000202947 */ /* 0x000fea0003800000 */
[----:B-1----:R-:W1:Y:S01]  /*0a10*/  LDS R4, [UR7+0x8] ;  /* 0x00000807ff047984 */ /* 0x002e620008000800 */
[----:B------:R-:W-:-:S05]  /*0a20*/  IMAD.MOV.U32 R5, RZ, RZ, 0x780 ;  /* 0x00000780ff057424 */ /* 0x000fca00078e00ff */
[----:B-1----:R-:W-:-:S05]  /*0a30*/  LOP3.LUT R4, R4, 0x500, R5, 0xd8, !PT ;  /* 0x0000050004047812 */ /* 0x002fca00078ed805 */
[----:B------:R5:W-:Y:S02]  /*0a40*/  STS [UR7+0x8], R4 ;  /* 0x00000804ff007988 */ /* 0x000be40008000807 */
.L_x_24:
[----:B------:R-:W-:Y:S05]  /*0a50*/  @P2 BRA `(.L_x_26) ;  /* 0x0000000000282947 */ /* 0x000fea0003800000 */
[----:B-1-3-5:R-:W1:Y:S02]  /*0a60*/  LDS R4, [UR7+0x8] ;  /* 0x00000807ff047984 */ /* 0x02ae640008000800 */
[----:B-1----:R-:W-:-:S05]  /*0a70*/  LOP3.LUT R4, R4, 0x1800, RZ, 0xb8, !PT ;  /* 0x0000180004047812 */ /* 0x002fca00078eb8ff */
[----:B------:R3:W-:Y:S02]  /*0a80*/  STS [UR7+0x8], R4 ;  /* 0x00000804ff007988 */ /* 0x0007e40008000807 */
.L_x_25:
[----:B------:R-:W-:Y:S05]  /*0a90*/  @P2 BREAK B1 ;  /* 0x0000000000012942 */ /* 0x000fea0003800000 */
[----:B------:R-:W-:Y:S05]  /*0aa0*/  @P2 BRA `(.L_x_27) ;  /* 0x0000000000242947 */ /* 0x000fea0003800000 */
[----:B-1-3--:R-:W1:Y:S01]  /*0ab0*/  LDS R4, [UR7+0x8] ;  /* 0x00000807ff047984 */ /* 0x00ae620008000800 */
[----:B------:R-:W-:-:S05]  /*0ac0*/  IMAD.MOV.U32 R5, RZ, RZ, 0x6000 ;  /* 0x00006000ff057424 */ /* 0x000fca00078e00ff */
[----:B-1----:R-:W-:-:S04]  /*0ad0*/  LOP3.LUT R4, R4, 0x6000, R5, 0xd8, !PT ;  /* 0x0000600004047812 */ /* 0x002fc800078ed805 */
[----:B------:R-:W-:-:S05]  /*0ae0*/  LOP3.LUT R4, R4, 0x400000, RZ, 0xb8, !PT ;  /* 0x0040000004047812 */ /* 0x000fca00078eb8ff */
[----:B------:R1:W-:Y:S02]  /*0af0*/  STS [UR7+0x8], R4 ;  /* 0x00000804ff007988 */ /* 0x0003e40008000807 */
.L_x_26:
[----:B------:R-:W-:Y:S05]  /*0b00*/  BSYNC B1 ;  /* 0x0000000000017941 */ /* 0x000fea0003800000 */
.L_x_23:
[----:B-1-3-5:R-:W1:Y:S02]  /*0b10*/  @!P2 LDS R4, [UR7+0x8] ;  /* 0x00000807ff04a984 */ /* 0x02ae640008000800 */
[----:B-1----:R-:W-:-:S05]  /*0b20*/  @!P2 LOP3.LUT R4, R4, 0x8000, RZ, 0xb8, !PT ;  /* 0x000080000404a812 */ /* 0x002fca00078eb8ff */
[----:B------:R5:W-:Y:S02]  /*0b30*/  @!P2 STS [UR7+0x8], R4 ;  /* 0x00000804ff00a988 */ /* 0x000be40008000807 */
.L_x_27:
[----:B------:R-:W-:Y:S05]  /*0b40*/  BSYNC B2 ;  /* 0x0000000000027941 */ /* 0x000fea0003800000 */
.L_x_22:
[----:B------:R-:W-:Y:S05]  /*0b50*/  WARPSYNC.ALL ;  /* 0x0000000000007948 */ /* 0x000fea0003800000 */
[----:B------:R-:W-:-:S04]  /*0b60*/  UIADD3 UR19, UR4, 0x80, URZ ;  /* 0x0000008004137890 */ /* 0x000fc8000fffe03f */
[----:B------:R-:W-:-:S04]  /*0b70*/  UIADD3 UR18, UP0, UR19, UR20, URZ ;  /* 0x0000001413127290 */ /* 0x000fc8000ff1e03f */
[----:B------:R-:W-:Y:S01]  /*0b80*/  ULEA.HI.X.SX32 UR19, UR19, UR21, 0x1, UP0 ;  /* 0x0000001513137291 */ /* 0x000fe200080f0e3f */
[----:B------:R-:W-:Y:S11]  /*0b90*/  @P0 BRA `(.L_x_28) ;  /* 0x0000000000280947 */ /* 0x000ff60003800000 */
[----:B-1-3-5:R-:W1:Y:S01]  /*0ba0*/  S2R R4, SR_LANEID ;  /* 0x0000000000047919 */ /* 0x02ae620000000000 */
[----:B------:R-:W-:Y:S05]  /*0bb0*/  WARPSYNC.ALL ;  /* 0x0000000000007948 */ /* 0x000fea0003800000 */
[----:B-1----:R-:W-:-:S05]  /*0bc0*/  IMAD.SHL.U32 R8, R4, 0x4, RZ ;  /* 0x0000000404087824 */ /* 0x002fca00078e00ff */
[----:B------:R-:W1:Y:S01]  /*0bd0*/  LDS R9, [R8+UR7] ;  /* 0x0000000708097984 */ /* 0x000e620008000800 */
[----:B------:R-:W-:-:S05]  /*0be0*/  IADD3 R4, P1, R8, UR18, RZ ;  /* 0x0000001208047c10 */ /* 0x000fca000ff3e0ff */
[----:B------:R-:W-:-:S05]  /*0bf0*/  IMAD.X R5, RZ, RZ, UR19, P1 ;  /* 0x00000013ff057e24 */ /* 0x000fca00088e06ff */
[----:B-1----:R1:W3:Y:S01]  /*0c00*/  ATOMG.E.EXCH.STRONG.GPU PT, RZ, [R4], R9 ;  /* 0x0000000904ff73a8 */ /* 0x0022e200041ee100 */
[----:B------:R-:W-:-:S04]  /*0c10*/  DEPBAR {5,4,3,2,1,0} ;  /* 0x0000003f0000791a */ /* 0x000fc80000000000 */
[----:B------:R1:W-:Y:S01]  /*0c20*/  UTMACCTL.IV [UR18] ;  /* 0x00000000120079b9 */ /* 0x0003e20008000000 */
[----:B------:R-:W-:Y:S01]  /*0c30*/  NOP ;  /* 0x0000000000007918 */ /* 0x000fe20000000000 */
.L_x_28:
[----:B------:R-:W-:Y:S05]  /*0c40*/  @P0 BRA `(.L_x_29) ;  /* 0x00000000000c0947 */ /* 0x000fea0003800000 */
[----:B------:R0:W-:Y:S01]  /*0c50*/  UTMACMDFLUSH ;  /* 0x00000000000079b7 */ /* 0x0001e20000000000 */
[----:B------:R-:W-:Y:S05]  /*0c60*/  @P0 BRA `(.L_x_29) ;  /* 0x0000000000040947 */ /* 0x000fea0003800000 */
[----:B------:R-:W-:-:S04]  /*0c70*/  DEPBAR.LE SB0, 0x0 ;  /* 0x000080000000791a */ /* 0x000fc80000000000 */
.L_x_29:
[----:B------:R-:W-:Y:S05]  /*0c80*/  WARPSYNC.ALL ;  /* 0x0000000000007948 */ /* 0x000fea0003800000 */
[----:B---3--:R-:W-:Y:S06]  /*0c90*/  BAR.SYNC.DEFER_BLOCKING 0x0 ;  /* 0x0000000000007b1d */ /* 0x008fec0000010000 */
[----:B------:R-:W-:Y:S02]  /*0ca0*/  BSSY B2, `(.L_x_30) ;  /* 0x000000b000027945 */ /* 0x000fe40003800000 */
[----:B------:R-:W-:Y:S06]  /*0cb0*/  BAR.SYNC.DEFER_BLOCKING 0x0 ;  /* 0x0000000000007b1d */ /* 0x000fec0000010000 */
[----:B------:R3:W-:Y:S01]  /*0cc0*/  @!P0 STS [R14], RZ ;  /* 0x000000ff0e008388 */ /* 0x0007e20000000800 */
[----:B------:R-:W-:Y:S01]  /*0cd0*/  NOP ;  /* 0x0000000000007918 */ /* 0x000fe20000000000 */
[----:B------:R-:W-:Y:S05]  /*0ce0*/  @P2 BRA `(.L_x_31) ;  /* 0x0000000000182947 */ /* 0x000fea0003800000 */
[----:B-1---5:R-:W1:Y:S01]  /*0cf0*/  LDS R4, [UR7+0x8] ;  /* 0x00000807ff047984 */ /* 0x022e620008000800 */
[----:B------:R-:W5:Y:S01]  /*0d00*/  LDC.64 R8, c[0x0][0x220] ;  /* 0x00008800ff087b82 */ /* 0x000f620000000a00 */
[----:B------:R-:W-:Y:S02]  /*0d10*/  IMAD.MOV.U32 R5, RZ, RZ, 0x70 ;  /* 0x00000070ff057424 */ /* 0x000fe400078e00ff */
[----:B-----5:R5:W-:Y:S03]  /*0d20*/  STS.64 [UR7], R8 ;  /* 0x00000008ff007988 */ /* 0x020be60008000a07 */
[----:B-1----:R-:W-:-:S05]  /*0d30*/  LOP3.LUT R4, R4, 0x10, R5, 0xd8, !PT ;  /* 0x0000001004047812 */ /* 0x002fca00078ed805 */
[----:B------:R5:W-:Y:S02]  /*0d40*/  STS [UR7+0x8], R4 ;  /* 0x00000804ff007988 */ /* 0x000be40008000807 */
.L_x_31:
[----:B-1----:R-:W-:Y:S05]  /*0d50*/  BSYNC B2 ;  /* 0x0000000000027941 */ /* 0x002fea0003800000 */
.L_x_30:
[----:B------:R-:W-:Y:S04]  /*0d60*/  BSSY B3, `(.L_x_32) ;  /* 0x0000011000037945 */ /* 0x000fe80003800000 */
[----:B------:R-:W-:Y:S04]  /*0d70*/  BSSY B2, `(.L_x_33) ;  /* 0x000000e000027945 */ /* 0x000fe80003800000 */
[----:B------:R-:W-:Y:S05]  /*0d80*/  @P2 BRA `(.L_x_34) ;  /* 0x0000000000242947 */ /* 0x000fea0003800000 */
[----:B-----5:R-:W1:Y:S01]  /*0d90*/  LDS R4, [UR7+0x34] ;  /* 0x00003407ff047984 */ /* 0x020e620008000800 */
[----:B------:R-:W-:-:S05]  /*0da0*/  IMAD.MOV.U32 R5, RZ, RZ, 0x3f000000 ;  /* 0x3f000000ff057424 */ /* 0x000fca00078e00ff */
[----:B-1----:R-:W-:-:S05]  /*0db0*/  LOP3.LUT R4, R4, 0xff000000, R5, 0xb8, !PT ;  /* 0xff00000004047812 */ /* 0x002fca00078eb805 */
[----:B------:R1:W-:Y:S01]  /*0dc0*/  STS [UR7+0x34], R4 ;  /* 0x00003404ff007988 */ /* 0x0003e20008000807 */
[----:B------:R-:W-:Y:S05]  /*0dd0*/  @P2 BRA `(.L_x_35) ;  /* 0x00000000001c2947 */ /* 0x000fea0003800000 */
[----:B-1----:R-:W1:Y:S01]  /*0de0*/  LDS R4, [UR7+0x38] ;  /* 0x00003807ff047984 */ /* 0x002e620008000800 */
[----:B------:R-:W-:-:S05]  /*0df0*/  IMAD.MOV.U32 R5, RZ, RZ, 0x3f ;  /* 0x0000003fff057424 */ /* 0x000fca00078e00ff */
[----:B-1----:R-:W-:-:S05]  /*0e00*/  LOP3.LUT R4, R4, 0xff, R5, 0xb8, !PT ;  /* 0x000000ff04047812 */ /* 0x002fca00078eb805 */
[----:B------:R1:W-:Y:S02]  /*0e10*/  STS [UR7+0x38], R4 ;  /* 0x00003804ff007988 */ /* 0x0003e40008000807 */
.L_x_34:
[----:B------:R-:W-:Y:S05]  /*0e20*/  @P2 BREAK B2 ;  /* 0x0000000000022942 */ /* 0x000fea0003800000 */
[----:B------:R-:W-:Y:S05]  /*0e30*/  @P2 BRA `(.L_x_36) ;  /* 0x00000000000c2947 */ /* 0x000fea0003800000 */
[----:B------:R1:W-:Y:S02]  /*0e40*/  STS [UR7+0x20], R3 ;  /* 0x00002003ff007988 */ /* 0x0003e40008000807 */
.L_x_35:
[----:B------:R-:W-:Y:S05]  /*0e50*/  BSYNC B2 ;  /* 0x0000000000027941 */ /* 0x000fea0003800000 */
.L_x_33:
[----:B------:R1:W-:Y:S02]  /*0e60*/  @!P2 STS [UR7+0x24], R2 ;  /* 0x00002402ff00a988 */ /* 0x0003e40008000807 */
.L_x_36:
[----:B------:R-:W-:Y:S05]  /*0e70*/  BSYNC B3 ;  /* 0x0000000000037941 */ /* 0x000fea0003800000 */
.L_x_32:
[----:B------:R-:W-:Y:S05]  /*0e80*/  WARPSYNC.ALL ;  /* 0x0000000000007948 */ /* 0x000fea0003800000 */
[----:B------:R-:W-:Y:S04]  /*0e90*/  BSSY B3, `(.L_x_37) ;  /* 0x000000e000037945 */ /* 0x000fe80003800000 */
[----:B------:R-:W-:Y:S05]  /*0ea0*/  @P2 BRA `(.L_x_38) ;  /* 0x0000000000302947 */ /* 0x000fea0003800000 */
[----:B-1--4-:R-:W1:Y:S01]  /*0eb0*/  LDS R3, [UR7+0x34] ;  /* 0x00003407ff037984 */ /* 0x012e620008000800 */
[----:B-----5:R-:W4:Y:S03]  /*0ec0*/  LDC.64 R4, c[0x0][0x248] ;  /* 0x00009200ff047b82 */ /* 0x020f260000000a00 */
[----:B------:R-:W5:Y:S01]  /*0ed0*/  LDS R2, [UR7+0x1c] ;  /* 0x00001c07ff027984 */ /* 0x000f620008000800 */
[C---:B----4-:R-:W-:Y:S01]  /*0ee0*/  SHF.L.U64.HI R5, R4.reuse, 0x1, R5 ;  /* 0x0000000104057819 */ /* 0x050fe20000010205 */
[----:B------:R-:W-:-:S03]  /*0ef0*/  IMAD.SHL.U32 R4, R4, 0x2, RZ ;  /* 0x0000000204047824 */ /* 0x000fc600078e00ff */
[--C-:B------:R-:W-:Y:S02]  /*0f00*/  SHF.R.U32.HI R9, RZ, 0x4, R5.reuse ;  /* 0x00000004ff097819 */ /* 0x100fe40000011605 */
[----:B------:R-:W-:-:S05]  /*0f10*/  SHF.R.U64 R4, R4, 0x4, R5 ;  /* 0x0000000404047819 */ /* 0x000fca0000001205 */
[----:B------:R4:W-:Y:S01]  /*0f20*/  STS [UR7+0xc], R4 ;  /* 0x00000c04ff007988 */ /* 0x0009e20008000807 */
[----:B-1----:R-:W-:Y:S02]  /*0f30*/  LOP3.LUT R3, R3, 0x7, RZ, 0xb8, !PT ;  /* 0x0000000703037812 */ /* 0x002fe400078eb8ff */
[----:B-----5:R-:W-:-:S03]  /*0f40*/  LOP3.LUT R2, R2, 0xf, R9, 0xb8, !PT ;  /* 0x0000000f02027812 */ /* 0x020fc600078eb809 */
[----:B------:R4:W-:Y:S04]  /*0f50*/  STS [UR7+0x34], R3 ;  /* 0x00003403ff007988 */ /* 0x0009e80008000807 */
[----:B------:R4:W-:Y:S02]  /*0f60*/  STS [UR7+0x1c], R2 ;  /* 0x00001c02ff007988 */ /* 0x0009e40008000807 */
.L_x_38:
[----:B------:R-:W-:Y:S05]  /*0f70*/  BSYNC B3 ;  /* 0x0000000000037941 */ /* 0x000fea0003800000 */
.L_x_37:
[----:B------:R-:W-:Y:S04]  /*0f80*/  BSSY B3, `(.L_x_39) ;  /* 0x000001a000037945 */ /* 0x000fe80003800000 */
[----:B------:R-:W-:Y:S04]  /*0f90*/  BSSY B4, `(.L_x_40) ;  /* 0x0000015000047945 */ /* 0x000fe80003800000 */
[----:B------:R-:W-:Y:S05]  /*0fa0*/  @P2 BRA `(.L_x_41) ;  /* 0x0000000000202947 */ /* 0x000fea0003800000 */
[----:B-1--4-:R-:W1:Y:S02]  /*0fb0*/  LDS R2, [UR7+0x34] ;  /* 0x00003407ff027984 */ /* 0x012e640008000800 */
[----:B-1----:R-:W-:-:S05]  /*0fc0*/  LOP3.LUT R2, R2, 0x38, RZ, 0xb8, !PT ;  /* 0x0000003802027812 */ /* 0x002fca00078eb8ff */
[----:B------:R1:W-:Y:S01]  /*0fd0*/  STS [UR7+0x34], R2 ;  /* 0x00003402ff007988 */ /* 0x0003e20008000807 */
[----:B------:R-:W-:Y:S05]  /*0fe0*/  @P2 BRA `(.L_x_42) ;  /* 0x0000000000202947 */ /* 0x000fea0003800000 */
[----:B-1----:R-:W1:Y:S01]  /*0ff0*/  LDS R2, [UR7+0x8] ;  /* 0x00000807ff027984 */ /* 0x002e620008000800 */
[----:B------:R-:W-:-:S05]  /*1000*/  IMAD.MOV.U32 R3, RZ, RZ, 0x780 ;  /* 0x00000780ff037424 */ /* 0x000fca00078e00ff */
[----:B-1----:R-:W-:-:S05]  /*1010*/  LOP3.LUT R2, R2, 0x500, R3, 0xd8, !PT ;  /* 0x0000050002027812 */ /* 0x002fca00078ed803 */
[----:B------:R1:W-:Y:S02]  /*1020*/  STS [UR7+0x8], R2 ;  /* 0x00000802ff007988 */ /* 0x0003e40008000807 */
.L_x_41:
[----:B------:R-:W-:Y:S05]  /*1030*/  @P2 BRA `(.L_x_43) ;  /* 0x0000000000282947 */ /* 0x000fea0003800000 */
[----:B-1--4-:R-:W1:Y:S02]  /*1040*/  LDS R2, [UR7+0x8] ;  /* 0x00000807ff027984 */ /* 0x012e640008000800 */
[----:B-1----:R-:W-:-:S05]  /*1050*/  LOP3.LUT R2, R2, 0x1800, RZ, 0xb8, !PT ;  /* 0x0000180002027812 */ /* 0x002fca00078eb8ff */
[----:B------:R4:W-:Y:S02]  /*1060*/  STS [UR7+0x8], R2 ;  /* 0x00000802ff007988 */ /* 0x0009e40008000807 */
.L_x_42:
[----:B------:R-:W-:Y:S05]  /*1070*/  @P2 BREAK B4 ;  /* 0x0000000000042942 */ /* 0x000fea0003800000 */
[----:B------:R-:W-:Y:S05]  /*1080*/  @P2 BRA `(.L_x_44) ;  /* 0x0000000000242947 */ /* 0x000fea0003800000 */
[----:B-1--4-:R-:W1:Y:S01]  /*1090*/  LDS R2, [UR7+0x8] ;  /* 0x00000807ff027984 */ /* 0x012e620008000800 */
[----:B------:R-:W-:-:S05]  /*10a0*/  IMAD.MOV.U32 R3, RZ, RZ, 0x6000 ;  /* 0x00006000ff037424 */ /* 0x000fca00078e00ff */
[----:B-1----:R-:W-:-:S04]  /*10b0*/  LOP3.LUT R2, R2, 0x6000, R3, 0xd8, !PT ;  /* 0x0000600002027812 */ /* 0x002fc800078ed803 */
[----:B------:R-:W-:-:S05]  /*10c0*/  LOP3.LUT R2, R2, 0x400000, RZ, 0xb8, !PT ;  /* 0x0040000002027812 */ /* 0x000fca00078eb8ff */
[----:B------:R1:W-:Y:S02]  /*10d0*/  STS [UR7+0x8], R2 ;  /* 0x00000802ff007988 */ /* 0x0003e40008000807 */
.L_x_43:
[----:B------:R-:W-:Y:S05]  /*10e0*/  BSYNC B4 ;  /* 0x0000000000047941 */ /* 0x000fea0003800000 */
.L_x_40:
[----:B-1--4-:R-:W1:Y:S02]  /*10f0*/  @!P2 LDS R2, [UR7+0x8] ;  /* 0x00000807ff02a984 */ /* 0x012e640008000800 */
[----:B-1----:R-:W-:-:S05]  /*1100*/  @!P2 LOP3.LUT R2, R2, 0x8000, RZ, 0xb8, !PT ;  /* 0x000080000202a812 */ /* 0x002fca00078eb8ff */
[----:B------:R1:W-:Y:S02]  /*1110*/  @!P2 STS [UR7+0x8], R2 ;  /* 0x00000802ff00a988 */ /* 0x0003e40008000807 */
.L_x_44:
[----:B------:R-:W-:Y:S05]  /*1120*/  BSYNC B3 ;  /* 0x0000000000037941 */ /* 0x000fea0003800000 */
.L_x_39:
[----:B------:R-:W-:Y:S05]  /*1130*/  WARPSYNC.ALL ;  /* 0x0000000000007948 */ /* 0x000fea0003800000 */
[----:B------:R-:W-:Y:S01]  /*1140*/  UIADD3 UR4, UR4, 0x100, URZ ;  /* 0x0000010004047890 */ /* 0x000fe2000fffe03f */
[----:B------:R-:W-:Y:S01]  /*1150*/  ISETP.GE.AND P1, PT, R10, 0x1, PT ;  /* 0x000000010a00780c */ /* 0x000fe20003f26270 */
[----:B------:R-:W-:Y:S01]  /*1160*/  IMAD.MOV.U32 R24, RZ, RZ, RZ ;  /* 0x000000ffff187224 */ /* 0x000fe200078e00ff */
[----:B-----5:R-:W-:Y:S01]  /*1170*/  SHF.R.U32.HI R8, RZ, 0x5, R0 ;  /* 0x00000005ff087819 */ /* 0x020fe20000011600 */
[----:B------:R-:W-:-:S04]  /*1180*/  UIADD3 UR20, UP0, UR4, UR20, URZ ;  /* 0x0000001404147290 */ /* 0x000fc8000ff1e03f */
[----:B------:R-:W-:Y:S01]  /*1190*/  ULEA.HI.X.SX32 UR21, UR4, UR21, 0x1, UP0 ;  /* 0x0000001504157291 */ /* 0x000fe200080f0e3f */
[----:B------:R-:W-:Y:S11]  /*11a0*/  @P0 BRA `(.L_x_45) ;  /* 0x0000000000280947 */ /* 0x000ff60003800000 */
[----:B-1--4-:R-:W1:Y:S01]  /*11b0*/  S2R R2, SR_LANEID ;  /* 0x0000000000027919 */ /* 0x012e620000000000 */
[----:B------:R-:W-:Y:S05]  /*11c0*/  WARPSYNC.ALL ;  /* 0x0000000000007948 */ /* 0x000fea0003800000 */
[----:B-1----:R-:W-:-:S05]  /*11d0*/  IMAD.SHL.U32 R4, R2, 0x4, RZ ;  /* 0x0000000402047824 */ /* 0x002fca00078e00ff */
[----:B------:R-:W1:Y:S01]  /*11e0*/  LDS R5, [R4+UR7] ;  /* 0x0000000704057984 */ /* 0x000e620008000800 */
[----:B------:R-:W-:-:S05]  /*11f0*/  IADD3 R2, P3, R4, UR20, RZ ;  /* 0x0000001404027c10 */ /* 0x000fca000ff7e0ff */
[----:B------:R-:W-:-:S05]  /*1200*/  IMAD.X R3, RZ, RZ, UR21, P3 ;  /* 0x00000015ff037e24 */ /* 0x000fca00098e06ff */
[----:B-1----:R5:W4:Y:S01]  /*1210*/  ATOMG.E.EXCH.STRONG.GPU PT, RZ, [R2], R5 ;  /* 0x0000000502ff73a8 */ /* 0x002b2200041ee100 */
[----:B------:R-:W-:-:S04]  /*1220*/  DEPBAR {5,4,3,2,1,0} ;  /* 0x0000003f0000791a */ /* 0x000fc80000000000 */
[----:B------:R5:W-:Y:S01]  /*1230*/  UTMACCTL.IV [UR20] ;  /* 0x00000000140079b9 */ /* 0x000be20008000000 */
[----:B------:R-:W-:Y:S01]  /*1240*/  NOP ;  /* 0x0000000000007918 */ /* 0x000fe20000000000 */
.L_x_45:
[----:B------:R-:W-:Y:S05]  /*1250*/  @P0 BRA `(.L_x_46) ;  /* 0x00000000000c0947 */ /* 0x000fea0003800000 */
[----:B------:R0:W-:Y:S01]  /*1260*/  UTMACMDFLUSH ;  /* 0x00000000000079b7 */ /* 0x0001e20000000000 */
[----:B------:R-:W-:Y:S05]  /*1270*/  @P0 BRA `(.L_x_46) ;  /* 0x0000000000040947 */ /* 0x000fea0003800000 */
[----:B------:R-:W-:-:S04]  /*1280*/  DEPBAR.LE SB0, 0x0 ;  /* 0x000080000000791a */ /* 0x000fc80000000000 */
.L_x_46:
[----:B------:R-:W-:Y:S05]  /*1290*/  WARPSYNC.ALL ;  /* 0x0000000000007948 */ /* 0x000fea0003800000 */
[----:B----4-:R-:W-:Y:S01]  /*12a0*/  BAR.SYNC.DEFER_BLOCKING 0x0 ;  /* 0x0000000000007b1d */ /* 0x010fe20000010000 */
[----:B------:R-:W-:Y:S01]  /*12b0*/  R2UR UR22, R8 ;  /* 0x00000000081672ca */ /* 0x000fe200000e0000 */
[----:B------:R-:W-:Y:S01]  /*12c0*/  USHF.L.U32 UR23, UR28, 0x7, URZ ;  /* 0x000000071c177899 */ /* 0x000fe2000800063f */
[----:B------:R-:W-:Y:S01]  /*12d0*/  IMAD.MOV.U32 R25, RZ, RZ, RZ ;  /* 0x000000ffff197224 */ /* 0x000fe200078e00ff */
[----:B------:R-:W-:Y:S02]  /*12e0*/  CS2R R26, SRZ ;  /* 0x00000000001a7805 */ /* 0x000fe4000001ff00 */
[----:B------:R-:W-:Y:S01]  /*12f0*/  CS2R R28, SRZ ;  /* 0x00000000001c7805 */ /* 0x000fe2000001ff00 */
[----:B------:R-:W-:Y:S01]  /*1300*/  VOTEU.ALL UP0, P2 ;  /* 0x00000000003f7886 */ /* 0x000fe20001000000 */
[----:B------:R-:W-:Y:S01]  /*1310*/  UMOV UR4, 0x1 ;  /* 0x0000000100047882 */ /* 0x000fe20000000000 */
[----:B------:R-:W-:Y:S01]  /*1320*/  VOTEU.ALL UP1, P2 ;  /* 0x00000000003f7886 */ /* 0x000fe20001020000 */
[----:B------:R-:W-:Y:S01]  /*1330*/  VOTEU.ALL UP2, P2 ;  /* 0x00000000003f7886 */ /* 0x000fe20001040000 */
[----:B------:R-:W-:Y:S01]  /*1340*/  CS2R R30, SRZ ;  /* 0x00000000001e7805 */ /* 0x000fe2000001ff00 */
[----:B------:R-:W-:-:S04]  /*1350*/  @!UP0 UIADD3 UR8, -UR4, 0x100000, URZ ;  /* 0x0010000004088890 */ /* 0x000fc8000fffe13f */
[----:B------:R-:W-:Y:S02]  /*1360*/  @!UP0 USHF.L.U32 UR9, UR8, 0xb, URZ ;  /* 0x0000000b08098899 */ /* 0x000fe4000800063f */
[----:B------:R-:W-:Y:S01]  /*1370*/  @!UP0 USHF.L.U32 UR8, UR8, 0x1, URZ ;  /* 0x0000000108088899 */ /* 0x000fe2000800063f */
        /* <DEDUP_REMOVED lines=9> */
[----:B------:R-:W-:Y:S01]  /*1410*/  VOTEU.ALL UP0, P2 ;  /* 0x00000000003f7886 */ /* 0x000fe20001000000 */
[----:B------:R-:W-:Y:S02]  /*1420*/  CS2R R38, SRZ ;  /* 0x0000000000267805 */ /* 0x000fe4000001ff00 */
[----:B------:R-:W-:Y:S02]  /*1430*/  CS2R R40, SRZ ;  /* 0x0000000000287805 */ /* 0x000fe4000001ff00 */
[----:B------:R-:W-:Y:S02]  /*1440*/  CS2R R42, SRZ ;  /* 0x00000000002a7805 */ /* 0x000fe4000001ff00 */
[----:B------:R-:W-:-:S02]  /*1450*/  CS2R R44, SRZ ;  /* 0x00000000002c7805 */ /* 0x000fc4000001ff00 */
[----:B------:R-:W-:Y:S02]  /*1460*/  CS2R R46, SRZ ;  /* 0x00000000002e7805 */ /* 0x000fe4000001ff00 */
[----:B------:R-:W-:Y:S01]  /*1470*/  CS2R R48, SRZ ;  /* 0x0000000000307805 */ /* 0x000fe2000001ff00 */
[----:B------:R-:W4:Y:S02]  /*1480*/  FENCE.VIEW.ASYNC.S ;  /* 0x00000000000073c6 */ /* 0x000f240000000000 */
[----:B----4-:R-:W4:Y:S02]  /*1490*/  @!UP0 SYNCS.EXCH.64 URZ, [UR7+0x12000], UR8 ;  /* 0x01200008073f85b2 */ /* 0x010f240008000100 */
[----:B----4-:R-:W-:Y:S01]  /*14a0*/  BAR.SYNC.DEFER_BLOCKING 0x0 ;  /* 0x0000000000007b1d */ /* 0x010fe20000010000 */
[----:B------:R-:W-:Y:S02]  /*14b0*/  CS2R R50, SRZ ;  /* 0x0000000000327805 */ /* 0x000fe4000001ff00 */
[----:B------:R-:W-:-:S02]  /*14c0*/  CS2R R52, SRZ ;  /* 0x0000000000347805 */ /* 0x000fc4000001ff00 */
[----:B------:R-:W-:Y:S01]  /*14d0*/  CS2R R54, SRZ ;  /* 0x0000000000367805 */ /* 0x000fe2000001ff00 */
[----:B------:R4:W1:Y:S02]  /*14e0*/  @!UP1 SYNCS.EXCH.64 URZ, [UR7+0x12008], UR10 ;  /* 0x0120080a073f95b2 */ /* 0x0008640008000100 */
[----:B-1----:R-:W-:Y:S01]  /*14f0*/  BAR.SYNC.DEFER_BLOCKING 0x0 ;  /* 0x0000000000007b1d */ /* 0x002fe20000010000 */
[----:B----4-:R-:W-:-:S05]  /*1500*/  USHF.L.U32 UR11, UR29, 0x6, URZ ;  /* 0x000000061d0b7899 */ /* 0x010fca000800063f */
[----:B------:R1:W4:Y:S01]  /*1510*/  @!UP2 SYNCS.EXCH.64 URZ, [UR7+0x12010], UR4 ;  /* 0x01201004073fa5b2 */ /* 0x0003220008000100 */
[----:B------:R-:W-:Y:S06]  /*1520*/  @!P1 BRA `(.L_x_47) ;  /* 0x0000000400589947 */ /* 0x000fec0003800000 */
[----:B------:R-:W-:Y:S02]  /*1530*/  CS2R R24, SRZ ;  /* 0x0000000000187805 */ /* 0x000fe4000001ff00 */
[----:B------:R-:W-:Y:S02]  /*1540*/  CS2R R26, SRZ ;  /* 0x00000000001a7805 */ /* 0x000fe4000001ff00 */
[----:B------:R-:W-:Y:S02]  /*1550*/  CS2R R28, SRZ ;  /* 0x00000000001c7805 */ /* 0x000fe4000001ff00 */
[----:B------:R-:W-:Y:S02]  /*1560*/  CS2R R30, SRZ ;  /* 0x00000000001e7805 */ /* 0x000fe4000001ff00 */
[----:B------:R-:W-:Y:S02]  /*1570*/  CS2R R32, SRZ ;  /* 0x0000000000207805 */ /* 0x000fe4000001ff00 */
[----:B------:R-:W-:-:S02]  /*1580*/  CS2R R34, SRZ ;  /* 0x0000000000227805 */ /* 0x000fc4000001ff00 */
        /* <DEDUP_REMOVED lines=9> */
[----:B------:R-:W-:Y:S01]  /*1620*/  CS2R R54, SRZ ;  /* 0x0000000000367805 */ /* 0x000fe2000001ff00 */
[----:B-1----:R-:W-:Y:S01]  /*1630*/  UMOV UR4, URZ ;  /* 0x0000003f00047c82 */ /* 0x002fe20008000000 */
[----:B------:R-:W-:-:S05]  /*1640*/  UMOV UR10, URZ ;  /* 0x0000003f000a7c82 */ /* 0x000fca0008000000 */
.L_x_49:
[----:B----4-:R-:W-:Y:S01]  /*1650*/  BAR.SYNC.DEFER_BLOCKING 0x0 ;  /* 0x0000000000007b1d */ /* 0x010fe20000010000 */
[----:B------:R-:W-:Y:S01]  /*1660*/  ULEA UR5, UR4, UR7, 0x3 ;  /* 0x0000000704057291 */ /* 0x000fe2000f8e183f */
[----:B-----5:R-:W-:Y:S01]  /*1670*/  @!P2 IMAD.MOV.U32 R2, RZ, RZ, 0x6000 ;  /* 0x00006000ff02a424 */ /* 0x020fe200078e00ff */
[----:B------:R-:W-:Y:S01]  /*1680*/  ELECT P0, URZ, PT ;  /* 0x00000000003f782f */ /* 0x000fe20003800000 */
[----:B------:R-:W-:-:S03]  /*1690*/  ULEA UR8, UR4, UR7, 0xd ;  /* 0x0000000704087291 */ /* 0x000fc6000f8e683f */
[----:B------:R-:W-:Y:S02]  /*16a0*/  ISETP.LT.U32.AND P0, PT, R6, 0x20, P0 ;  /* 0x000000200600780c */ /* 0x000fe40000701070 */
[----:B------:R-:W-:Y:S01]  /*16b0*/  ELECT P1, URZ, PT ;  /* 0x00000000003f782f */ /* 0x000fe20003820000 */
[----:B------:R-:W-:-:S03]  /*16c0*/  UIADD3 UR8, UR8, 0xc000, URZ ;  /* 0x0000c00008087890 */ /* 0x000fc6000fffe03f */
[----:B------:R-:W-:Y:S01]  /*16d0*/  ISETP.LT.U32.AND P1, PT, R6, 0x40, P1 ;  /* 0x000000400600780c */ /* 0x000fe20000f21070 */
[----:B------:R-:W-:Y:S02]  /*16e0*/  ULEA UR6, UR4, UR7, 0xe ;  /* 0x0000000704067291 */ /* 0x000fe4000f8e703f */
[----:B------:R-:W-:Y:S01]  /*16f0*/  ULOP3.LUT UR26, UR22, 0x1, URZ, 0xc0, !UPT ;  /* 0x00000001161a7892 */ /* 0x000fe2000f8ec03f */
[----:B------:R-:W-:-:S03]  /*1700*/  UMOV UR27, UR10 ;  /* 0x0000000a001b7c82 */ /* 0x000fc60008000000 */
[----:B------:R-:W-:Y:S01]  /*1710*/  ULEA UR24, UR26, UR6, 0xd ;  /* 0x000000061a187291 */ /* 0x000fe2000f8e683f */
[----:B------:R-:W-:Y:S01]  /*1720*/  VOTEU.ANY UP0, P0 ;  /* 0x00000000003f7886 */ /* 0x000fe20000000100 */
[----:B------:R-:W-:Y:S01]  /*1730*/  VOTEU.ANY UP2, P0 ;  /* 0x00000000003f7886 */ /* 0x000fe20000040100 */
[----:B------:R-:W-:Y:S01]  /*1740*/  ULEA UR26, UR26, UR23, 0x6 ;  /* 0x000000171a1a7291 */ /* 0x000fe2000f8e303f */
[----:B------:R1:W-:Y:S02]  /*1750*/  @!P2 SYNCS.ARRIVE.TRANS64 RZ, [UR5+0x12000], R2 ;  /* 0x01200002ffffa9a7 */ /* 0x0003e40008000005 */
[----:B------:R-:W-:Y:S01]  /*1760*/  VOTEU.ANY UP1, P1 ;  /* 0x00000000003f7886 */ /* 0x000fe20000820100 */
[----:B------:R-:W-:Y:S01]  /*1770*/  @UP0 UIADD3 UR9, UR5, 0x12000, URZ ;  /* 0x0001200005090890 */ /* 0x000fe2000fffe03f */
[----:B------:R-:W-:Y:S01]  /*1780*/  @UP0 UMOV UR12, UR16 ;  /* 0x00000010000c0c82 */ /* 0x000fe20008000000 */
[----:B------:R-:W-:Y:S01]  /*1790*/  @UP0 UMOV UR13, UR17 ;  /* 0x00000011000d0c82 */ /* 0x000fe20008000000 */
[----:B------:R-:W-:Y:S01]  /*17a0*/  BAR.SYNC.DEFER_BLOCKING 0x0 ;  /* 0x0000000000007b1d */ /* 0x000fe20000010000 */
[----:B------:R-:W-:Y:S01]  /*17b0*/  @UP1 UIADD3 UR25, UR5, 0x12000, URZ ;  /* 0x0001200005191890 */ /* 0x000fe2000fffe03f */
[----:B-1----:R-:W-:-:S04]  /*17c0*/  SHF.L.U32 R2, R7, 0x1f, RZ ;  /* 0x0000001f07027819 */ /* 0x002fc800000006ff */
[----:B------:R-:W-:Y:S01]  /*17d0*/  VOTEU.ANY UP3, P1 ;  /* 0x00000000003f7886 */ /* 0x000fe20000860100 */
[----:B------:R-:W-:Y:S01]  /*17e0*/  @UP1 UMOV UR14, UR18 ;  /* 0x00000012000e1c82 */ /* 0x000fe20008000000 */
[----:B------:R-:W-:Y:S01]  /*17f0*/  @UP1 UMOV UR15, UR19 ;  /* 0x00000013000f1c82 */ /* 0x000fe20008000000 */
[----:B------:R1:W-:Y:S01]  /*1800*/  @UP2 UTMALDG.2D [UR8], [UR12] ;  /* 0x000000080c0025b4 */ /* 0x0003e20008008000 */
[----:B------:R4:W-:Y:S06]  /*1810*/  MEMBAR.ALL.CTA ;  /* 0x0000000000007992 */ /* 0x0009ec0000008000 */
[----:B----4-:R-:W4:Y:S02]  /*1820*/  FENCE.VIEW.ASYNC.S ;  /* 0x00000000000073c6 */ /* 0x010f240000000000 */
[----:B----4-:R-:W-:Y:S06]  /*1830*/  BAR.SYNC.DEFER_BLOCKING 0x0 ;  /* 0x0000000000007b1d */ /* 0x010fec0000010000 */
[----:B------:R1:W-:Y:S02]  /*1840*/  @UP3 UTMALDG.2D [UR24], [UR14] ;  /* 0x000000180e0035b4 */ /* 0x0003e40008008000 */
[----:B------:R-:W-:Y:S06]  /*1850*/  BAR.SYNC.DEFER_BLOCKING 0x0 ;  /* 0x0000000000007b1d */ /* 0x000fec0000010000 */
[----:B------:R-:W4:Y:S02]  /*1860*/  SYNCS.PHASECHK.TRANS64.TRYWAIT P0, [UR5+0x12000], R2 ;  /* 0x01200002ff0075a7 */ /* 0x000f240008000145 */
[----:B-1--4-:R-:W-:Y:S05]  /*1870*/  @!P0 BRA `(.L_x_48) ;  /* 0x0000000400748947 */ /* 0x012fea0003800000 */
.L_x_50:
[----:B------:R-:W-:Y:S01]  /*1880*/  USHF.L.U32 UR5, UR22, 0x7, URZ ;  /* 0x0000000716057899 */ /* 0x000fe2000800063f */
[----:B------:R-:W-:Y:S02]  /*1890*/  WARPGROUP.DEPBAR.LE gsb0, 0x0 ;  /* 0x00008000000079c5 */ /* 0x000fe40000010000 */
[----:B------:R-:W-:Y:S01]  /*18a0*/  USHF.R.U32.HI UR12, URZ, 0x4, UR8 ;  /* 0x000000043f0c7899 */ /* 0x000fe20008011608 */
[----:B------:R-:W-:Y:S01]  /*18b0*/  WARPGROUP.ARRIVE ;  /* 0x00000000000079c5 */ /* 0x000fe20000000000 */
[----:B------:R-:W-:Y:S01]  /*18c0*/  ULOP3.LUT UR5, UR5, 0x200, URZ, 0xc0, !UPT ;  /* 0x0000020005057892 */ /* 0x000fe2000f8ec03f */
[----:B------:R-:W1:Y:S01]  /*18d0*/  LDC R2, c[0x0][0x230] ;  /* 0x00008c00ff027b82 */ /* 0x000e620000000800 */
[----:B------:R-:W-:Y:S02]  /*18e0*/  USGXT.U32 UR12, UR12, 0xe ;  /* 0x0000000e0c0c789a */ /* 0x000fe40008000000 */
[----:B------:R-:W-:Y:S01]  /*18f0*/  ULEA.HI UR5, UR6, UR5, URZ, 0x1c ;  /* 0x0000000506057291 */ /* 0x000fe2000f8fe03f */
[----:B------:R-:W-:Y:S01]  /*1900*/  UMOV UR13, 0x40000040 ;  /* 0x40000040000d7882 */ /* 0x000fe20000000000 */
[----:B------:R-:W-:-:S02]  /*1910*/  UMOV UR15, 0x40000040 ;  /* 0x40000040000f7882 */ /* 0x000fc40000000000 */
[----:B------:R-:W-:Y:S01]  /*1920*/  ULOP3.LUT UR14, UR5, 0x3fff, URZ, 0xc0, !UPT ;  /* 0x00003fff050e7892 */ /* 0x000fe2000f8ec03f */
[----:B------:R-:W-:Y:S02]  /*1930*/  UMOV UR6, URZ ;  /* 0x0000003f00067c82 */ /* 0x000fe40008000000 */
[----:B------:R-:W-:Y:S01]  /*1940*/  UMOV UR5, URZ ;  /* 0x0000003f00057c82 */ /* 0x000fe20008000000 */
[----:B------:R-:W-:Y:S02]  /*1950*/  UIADD3 UR10, UR10, 0x40, URZ ;  /* 0x000000400a0a7890 */ /* 0x000fe4000fffe03f */
[----:B------:R-:W-:-:S03]  /*1960*/  UIADD3 UR4, UR4, 0x1, URZ ;  /* 0x0000000104047890 */ /* 0x000fc6000fffe03f */
[----:B------:R-:W-:Y:S01]  /*1970*/  HGMMA.64x64x16.F32.BF16 R24, gdesc[UR12].tnspB, R24 ;  /* 0x40e000000c1879f0 */ /* 0x000fe20008701818 */
[----:B------:R-:W-:Y:S02]  /*1980*/  UIADD3 UR12, UP0, UR12, 0x2, URZ ;  /* 0x000000020c0c7890 */ /* 0x000fe4000ff1e03f */
[----:B------:R-:W-:Y:S02]  /*1990*/  UIADD3 UR14, UP1, UR14, 0x80, URZ ;  /* 0x000000800e0e7890 */ /* 0x000fe4000ff3e03f */
[----:B------:R-:W-:Y:S02]  /*19a0*/  UIADD3.X UR13, UR5, 0x40000040, URZ, UP0, !UPT ;  /* 0x40000040050d7890 */ /* 0x000fe400087fe43f */
[----:B------:R-:W-:Y:S01]  /*19b0*/  UIADD3.X UR15, UR6, 0x40000040, URZ, UP1, !UPT ;  /* 0x40000040060f7890 */ /* 0x000fe20008ffe43f */
[----:B-1----:R-:W-:Y:S01]  /*19c0*/  ISETP.LE.AND P0, PT, R2, UR10, PT ;  /* 0x0000000a02007c0c */ /* 0x002fe2000bf03270 */
[----:B------:R-:W-:Y:S02]  /*19d0*/  UIADD3.64 UR24, UR12, 0x2, URZ ;  /* 0x000000020c187897 */ /* 0x000fe4000fffe03f */
[----:B------:R-:W-:-:S02]  /*19e0*/  UIADD3.64 UR26, UR14, 0x80, URZ ;  /* 0x000000800e1a7897 */ /* 0x000fc4000fffe03f */
[----:B------:R-:W-:-:S04]  /*19f0*/  UISETP.NE.U32.AND UP0, UPT, UR4, 0x3, UPT ;  /* 0x000000030400788c */ /* 0x000fc8000bf05070 */
[----:B------:R-:W-:Y:S02]  /*1a00*/  USEL UR5, URZ, 0x1, UP0 ;  /* 0x000000013f057887 */ /* 0x000fe40008000000 */
[----:B------:R-:W-:-:S04]  /*1a10*/  USEL UR4, UR4, URZ, UP0 ;  /* 0x0000003f04047287 */ /* 0x000fc80008000000 */
[----:B------:R-:W-:Y:S01]  /*1a20*/  LOP3.LUT R7, R7, UR5, RZ, 0x3c, !PT ;  /* 0x0000000507077c12 */ /* 0x000fe2000f8e3cff */
[----:B------:R-:W-:Y:S01]  /*1a30*/  HGMMA.64x64x16.F32.BF16 R24, gdesc[UR12].tnspB, R24 ;  /* 0x40e000000c1879f0 */ /* 0x000fe20008701818 */
[----:B------:R-:W-:Y:S02]  /*1a40*/  UIADD3.64 UR12, UR12, 0x4, URZ ;  /* 0x000000040c0c7897 */ /* 0x000fe4000fffe03f */
[----:B------:R-:W-:Y:S01]  /*1a50*/  UIADD3.64 UR14, UR14, 0x100, URZ ;  /* 0x000001000e0e7897 */ /* 0x000fe2000fffe03f */
[----:B------:R-:W-:Y:S08]  /*1a60*/  HGMMA.64x64x16.F32.BF16 R24, gdesc[UR24].tnspB, R24 ;  /* 0x40e00000181879f0 */ /* 0x000ff00008701818 */
[----:B------:R-:W-:Y:S01]  /*1a70*/  HGMMA.64x64x16.F32.BF16 R24, gdesc[UR12].tnspB, R24, gsb0 ;  /* 0x40e000000c1879f0 */ /* 0x000fe20008001818 */
[----:B------:R-:W-:Y:S05]  /*1a80*/  @!P0 BRA `(.L_x_49) ;  /* 0xfffffff800f08947 */ /* 0x000fea000383ffff */
.L_x_47:
[----:B------:R-:W-:Y:S02]  /*1a90*/  WARPGROUP.DEPBAR.LE gsb0, 0x0 ;  /* 0x00008000000079c5 */ /* 0x000fe40000010000 */
[----:B----4-:R-:W-:Y:S01]  /*1aa0*/  BAR.SYNC.DEFER_BLOCKING 0x0 ;  /* 0x0000000000007b1d */ /* 0x010fe20000010000 */
[C---:B-----5:R-:W-:Y:S01]  /*1ab0*/  IMAD.SHL.U32 R2, R0.reuse, 0x80, RZ ;  /* 0x0000008000027824 */ /* 0x060fe200078e00ff */
[----:B------:R-:W-:Y:S01]  /*1ac0*/  F2FP.BF16.F32.PACK_AB R24, R25, R24 ;  /* 0x000000181918723e */ /* 0x000fe200000010ff */
[----:B------:R-:W-:Y:S01]  /*1ad0*/  IMAD.SHL.U32 R3, R0, 0x40, RZ ;  /* 0x0000004000037824 */ /* 0x000fe200078e00ff */
[----:B------:R-:W-:Y:S02]  /*1ae0*/  F2FP.BF16.F32.PACK_AB R25, R27, R26 ;  /* 0x0000001a1b19723e */ /* 0x000fe400000010ff */
[----:B------:R-:W-:Y:S02]  /*1af0*/  ELECT P0, URZ, PT ;  /* 0x00000000003f782f */ /* 0x000fe40003800000 */
[----:B------:R-:W-:Y:S01]  /*1b00*/  LOP3.LUT R2, R2, 0x780, RZ, 0xc0, !PT ;  /* 0x0000078002027812 */ /* 0x000fe200078ec0ff */
[----:B------:R-:W-:Y:S01]  /*1b10*/  ULOP3.LUT UR22, UR22, 0x1, URZ, 0xc0, !UPT ;  /* 0x0000000116167892 */ /* 0x000fe2000f8ec03f */
[----:B------:R-:W-:Y:S01]  /*1b20*/  F2FP.BF16.F32.PACK_AB R32, R33, R32 ;  /* 0x000000202120723e */ /* 0x000fe200000010ff */
[----:B------:R-:W-:Y:S01]  /*1b30*/  UMOV UR10, UR11 ;  /* 0x0000000b000a7c82 */ /* 0x000fe20008000000 */
[----:B------:R-:W-:Y:S01]  /*1b40*/  LOP3.LUT R4, R2, 0x3800, R3, 0xf8, !PT ;  /* 0x0000380002047812 */ /* 0x000fe200078ef803 */
[----:B------:R-:W-:Y:S01]  /*1b50*/  IMAD.SHL.U32 R2, R0, 0x10, RZ ;  /* 0x0000001000027824 */ /* 0x000fe200078e00ff */
[----:B------:R-:W-:Y:S01]  /*1b60*/  F2FP.BF16.F32.PACK_AB R26, R29, R28 ;  /* 0x0000001c1d1a723e */ /* 0x000fe200000010ff */
[----:B------:R-:W-:Y:S01]  /*1b70*/  ULEA UR8, UR22, UR7, 0xd ;  /* 0x0000000716087291 */ /* 0x000fe2000f8e683f */
[----:B------:R-:W-:Y:S01]  /*1b80*/  F2FP.BF16.F32.PACK_AB R27, R31, R30 ;  /* 0x0000001e1f1b723e */ /* 0x000fe200000010ff */
[----:B------:R-:W-:Y:S01]  /*1b90*/  ULEA UR9, UR22, UR23, 0x6 ;  /* 0x0000001716097291 */ /* 0x000fe2000f8e303f */
[----:B------:R-:W-:-:S02]  /*1ba0*/  LOP3.LUT R3, R2, 0x70, RZ, 0xc0, !PT ;  /* 0x0000007002037812 */ /* 0x000fc400078ec0ff */
[----:B------:R-:W-:Y:S02]  /*1bb0*/  F2FP.BF16.F32.PACK_AB R33, R35, R34 ;  /* 0x000000222321723e */ /* 0x000fe400000010ff */
[----:B------:R-:W-:Y:S02]  /*1bc0*/  LOP3.LUT R3, R3, 0x10, R0, 0x78, !PT ;  /* 0x0000001003037812 */ /* 0x000fe400078e7800 */
[----:B------:R-:W-:Y:S01]  /*1bd0*/  F2FP.BF16.F32.PACK_AB R40, R41, R40 ;  /* 0x000000282928723e */ /* 0x000fe200000010ff */
[----:B------:R-:W4:Y:S02]  /*1be0*/  @!P2 SYNCS.CCTL.IV [UR7+0x12000] ;  /* 0x01200000ff00a9b1 */ /* 0x000f240008000007 */
[----:B----4-:R-:W-:Y:S01]  /*1bf0*/  BAR.SYNC.DEFER_BLOCKING 0x0 ;  /* 0x0000000000007b1d */ /* 0x010fe20000010000 */
[----:B------:R-:W-:Y:S02]  /*1c00*/  LOP3.LUT R3, R4, R3, RZ, 0xfc, !PT ;  /* 0x0000000304037212 */ /* 0x000fe400078efcff */
[----:B------:R-:W-:-:S02]  /*1c10*/  F2FP.BF16.F32.PACK_AB R34, R37, R36 ;  /* 0x000000242522723e */ /* 0x000fc400000010ff */
[C---:B------:R-:W-:Y:S01]  /*1c20*/  LOP3.LUT R2, R3.reuse, 0x20, RZ, 0x3c, !PT ;  /* 0x0000002003027812 */ /* 0x040fe200078e3cff */
[C---:B------:R-:W-:Y:S01]  /*1c30*/  VIADD R0, R3.reuse, UR7 ;  /* 0x0000000703007c36 */ /* 0x040fe20008000000 */
[C---:B------:R-:W-:Y:S02]  /*1c40*/  LOP3.LUT R4, R3.reuse, 0x40, RZ, 0x3c, !PT ;  /* 0x0000004003047812 */ /* 0x040fe400078e3cff */
[----:B------:R-:W-:Y:S01]  /*1c50*/  LOP3.LUT R3, R3, 0x60, RZ, 0x3c, !PT ;  /* 0x0000006003037812 */ /* 0x000fe200078e3cff */
[----:B------:R-:W-:Y:S01]  /*1c60*/  VIADD R2, R2, UR7 ;  /* 0x0000000702027c36 */ /* 0x000fe20008000000 */
[----:B------:R-:W-:Y:S01]  /*1c70*/  F2FP.BF16.F32.PACK_AB R35, R39, R38 ;  /* 0x000000262723723e */ /* 0x000fe200000010ff */
[----:B------:R-:W-:Y:S01]  /*1c80*/  VIADD R4, R4, UR7 ;  /* 0x0000000704047c36 */ /* 0x000fe20008000000 */
[----:B------:R-:W-:Y:S01]  /*1c90*/  F2FP.BF16.F32.PACK_AB R41, R43, R42 ;  /* 0x0000002a2b29723e */ /* 0x000fe200000010ff */
[----:B------:R-:W-:Y:S01]  /*1ca0*/  VIADD R3, R3, UR7 ;  /* 0x0000000703037c36 */ /* 0x000fe20008000000 */
[----:B------:R-:W-:-:S02]  /*1cb0*/  F2FP.BF16.F32.PACK_AB R48, R49, R48 ;  /* 0x000000303130723e */ /* 0x000fc400000010ff */
[----:B------:R-:W-:Y:S02]  /*1cc0*/  F2FP.BF16.F32.PACK_AB R42, R45, R44 ;  /* 0x0000002c2d2a723e */ /* 0x000fe400000010ff */
[----:B------:R-:W-:Y:S02]  /*1cd0*/  F2FP.BF16.F32.PACK_AB R43, R47, R46 ;  /* 0x0000002e2f2b723e */ /* 0x000fe400000010ff */
[----:B------:R-:W-:Y:S02]  /*1ce0*/  F2FP.BF16.F32.PACK_AB R49, R51, R50 ;  /* 0x000000323331723e */ /* 0x000fe400000010ff */
[----:B------:R-:W-:Y:S01]  /*1cf0*/  F2FP.BF16.F32.PACK_AB R50, R53, R52 ;  /* 0x000000343532723e */ /* 0x000fe200000010ff */
[----:B------:R-:W4:Y:S02]  /*1d00*/  @!P2 SYNCS.CCTL.IV [UR7+0x12008] ;  /* 0x01200800ff00a9b1 */ /* 0x000f240008000007 */
[----:B----4-:R-:W-:Y:S01]  /*1d10*/  BAR.SYNC.DEFER_BLOCKING 0x0 ;  /* 0x0000000000007b1d */ /* 0x010fe20000010000 */
[----:B------:R-:W-:-:S02]  /*1d20*/  F2FP.BF16.F32.PACK_AB R51, R55, R54 ;  /* 0x000000363733723e */ /* 0x000fc400000010ff */
[----:B------:R-:W-:-:S13]  /*1d30*/  ISETP.LT.U32.AND P0, PT, R6, 0x40, P0 ;  /* 0x000000400600780c */ /* 0x000fda0000701070 */
[----:B------:R-:W-:Y:S01]  /*1d40*/  VOTEU.ANY UP0, P0 ;  /* 0x00000000003f7886 */ /* 0x000fe20000000100 */
[----:B------:R-:W-:-:S04]  /*1d50*/  VOTEU.ANY UP1, P0 ;  /* 0x00000000003f7886 */ /* 0x000fc80000020100 */
[----:B-1----:R-:W-:Y:S01]  /*1d60*/  @UP0 UMOV UR4, UR20 ;  /* 0x0000001400040c82 */ /* 0x002fe20008000000 */
[----:B------:R-:W-:Y:S01]  /*1d70*/  @UP0 UMOV UR5, UR21 ;  /* 0x0000001500050c82 */ /* 0x000fe20008000000 */
[----:B------:R-:W1:Y:S02]  /*1d80*/  @!P2 SYNCS.CCTL.IV [UR7+0x12010] ;  /* 0x01201000ff00a9b1 */ /* 0x000e640008000007 */
[----:B-1----:R-:W-:Y:S04]  /*1d90*/  STSM.16.M88.4 [R0], R24 ;  /* 0x0000001800007844 */ /* 0x002fe80000000200 */
[----:B------:R-:W-:Y:S04]  /*1da0*/  STSM.16.M88.4 [R2], R32 ;  /* 0x0000002002007844 */ /* 0x000fe80000000200 */
[----:B------:R-:W-:Y:S04]  /*1db0*/  STSM.16.M88.4 [R4], R40 ;  /* 0x0000002804007844 */ /* 0x000fe80000000200 */
[----:B------:R-:W-:Y:S01]  /*1dc0*/  STSM.16.M88.4 [R3], R48 ;  /* 0x0000003003007844 */ /* 0x000fe20000000200 */
[----:B------:R1:W-:Y:S06]  /*1dd0*/  MEMBAR.ALL.CTA ;  /* 0x0000000000007992 */ /* 0x0003ec0000008000 */
[----:B-1----:R-:W1:Y:S02]  /*1de0*/  FENCE.VIEW.ASYNC.S ;  /* 0x00000000000073c6 */ /* 0x002e640000000000 */
[----:B-1----:R-:W-:Y:S06]  /*1df0*/  BAR.SYNC.DEFER_BLOCKING 0x0 ;  /* 0x0000000000007b1d */ /* 0x002fec0000010000 */
[----:B------:R1:W-:Y:S01]  /*1e00*/  @UP1 UTMASTG.2D [UR8], [UR4] ;  /* 0x00000008040013b5 */ /* 0x0003e20008008000 */
[----:B------:R0:W-:Y:S01]  /*1e10*/  UTMACMDFLUSH ;  /* 0x00000000000079b7 */ /* 0x0001e20000000000 */
[----:B------:R-:W-:-:S04]  /*1e20*/  DEPBAR.LE SB0, 0x0 ;  /* 0x000080000000791a */ /* 0x000fc80000000000 */
[----:B------:R-:W-:Y:S06]  /*1e30*/  BAR.SYNC.DEFER_BLOCKING 0x0 ;  /* 0x0000000000007b1d */ /* 0x000fec0000010000 */
[----:B-1----:R-:W-:Y:S05]  /*1e40*/  EXIT ;  /* 0x000000000000794d */ /* 0x002fea0003800000 */
.L_x_48:
[----:B------:R-:W1:Y:S02]  /*1e50*/  SYNCS.PHASECHK.TRANS64.TRYWAIT P0, [UR5+0x12000], R2 ;  /* 0x01200002ff0075a7 */ /* 0x000e640008000145 */
[----:B-1----:R-:W-:Y:S05]  /*1e60*/  @!P0 BRA `(.L_x_48) ;  /* 0xfffffffc00f88947 */ /* 0x002fea000383ffff */
[----:B------:R-:W-:Y:S05]  /*1e70*/  BRA `(.L_x_50) ;  /* 0xfffffff800807947 */ /* 0x000fea000383ffff */
.L_x_51:
[----:B------:R-:W-:-:S00]  /*1e80*/  BRA `(.L_x_51) ;  /* 0xfffffffc00fc7947 */ /* 0x000fc0000383ffff */
[----:B------:R-:W-:-:S00]  /*1e90*/  NOP ;  /* 0x0000000000007918 */ /* 0x000fc00000000000 */
        /* <DEDUP_REMOVED lines=14> */
.L_x_52:


//--------------------- .nv.shared.gluon_wgmma    --------------------------
	.section	.nv.shared.gluon_wgmma,"aw",@nobits
	.sectionflags	@""
	.align	16
	.zero		1024


//--------------------- .nv.shared.reserved.0     --------------------------
	.section	.nv.shared.reserved.0,"aw",@nobits
	.weak		__nv_reservedSMEM_offset_0_alias
	.size		__nv_reservedSMEM_offset_0_alias, 0, 0
	.other		__nv_reservedSMEM_offset_0_alias,@"STO_CUDA_RESERVED_SHARED STV_DEFAULT"
__nv_reservedSMEM_offset_0_alias:
	.zero		0


//--------------------- .nv.constant0.gluon_wgmma --------------------------
	.section	.nv.constant0.gluon_wgmma,"a",@progbits
	.sectionflags	@""
	.align	4
.nv.constant0.gluon_wgmma:
	.zero		608


//--------------------- SYMBOLS --------------------------

	.type		.nv.reservedSmem.offset0,@object
	.size		.nv.reservedSmem.offset0,0x4
